	.target	sm_100a

	.elftype	@"ET_EXEC"


//--------------------- .note.nv.tkinfo           --------------------------
	.section	.note.nv.tkinfo,"",@"SHT_NOTE"
	.sectionflags	@"SHF_NOTE_NV_TKINFO"
	.tkinfo
        /*0018*/ 	.word	0x00000002
        /*0030*/ 	.string	""
        /*0030*/ 	.string	"ptxas"
        /*0030*/ 	.string	"Cuda compilation tools, release 13.0, V13.0.88"
        /*0030*/ 	.string	"Build cuda_13.0.r13.0/compiler.36424714_0"
        /*0030*/ 	.string	"-arch sm_100a -m 64 "



//--------------------- .note.nv.cuinfo           --------------------------
	.section	.note.nv.cuinfo,"",@"SHT_NOTE"
	.sectionflags	@"SHF_NOTE_NV_CUINFO"
        /*0018*/ 	.short	0x0002
        /*001a*/ 	.short	0x0064
        /*001c*/ 	.short	0x0082
	.zero		2


//--------------------- .nv.info                  --------------------------
	.section	.nv.info,"",@"SHT_CUDA_INFO"
	.align	4


	//----- nvinfo : EIATTR_REGCOUNT
	.align		4
        /*0000*/ 	.byte	0x04, 0x2f
        /*0002*/ 	.short	(.L_19 - .L_18)
	.align		4
.L_18:
        /*0004*/ 	.word	index@(_ZN7cutlass13device_kernelINS_4gemm6kernel13GemmUniversalIN4cute5tupleIJiiiiEEENS1_10collective13CollectiveMmaINS1_35MainloopSm100TmaUmmaWarpSpecializedILi4ELi2ELi4ENS5_IJNS4_1CILi2EEENSA_ILi4EEENSA_ILi1EEEEEEEENS5_IJNSA_ILi64EEENSA_ILi128EEESG_EEEfNS5_IJlSD_lEEEfSJ_NS4_8TiledMMAINS4_8MMA_AtomIJNS4_17SM100_MMA_TF32_SSINS_10tfloat32_tESN_fLi64ELi128ELNS4_4UMMA5MajorE0ELSP_0ELNSO_7ScaleInE0ELSQ_0EEEEEENS4_6LayoutINS5_IJSD_SD_SD_EEENS5_IJNSA_ILi0EEESV_SV_EEEEENS5_IJNS4_10UnderscoreESY_SY_EEEEENS4_23SM90_TMA_LOAD_MULTICASTENS4_14ComposedLayoutINS4_7SwizzleILi3ELi4ELi3EEENS4_18smem_ptr_flag_bitsILi32EEENST_INS5_IJNSA_ILi8EEENSA_ILi32EEEEEENS5_IJS18_SD_EEEEEEEvNS4_8identityES11_S1C_vS1D_EENS_8epilogue10collective18CollectiveEpilogueINS1F_23Sm100TmaWarpSpecializedILi4ELi2ELi16ELb1ELb0EEEJSI_NS5_IJNST_ISG_SD_EENST_IS18_SD_EEEEEfSJ_fSJ_NS1F_6fusion15FusionCallbacksIS1J_NS1N_17LinearCombinationIffffLNS_15FloatRoundStyleE2EEESI_S1M_JEEENS4_5SM1004TMEM4LOAD26SM100_TMEM_LOAD_16dp128b8xENS4_13SM90_TMA_LOADES1C_NS4_17SM75_U32x4_LDSM_NENS4_14SM90_TMA_STOREES1C_NS4_17SM90_U32x4_STSM_NENS4_39AutoVectorizingCopyWithAssumedAlignmentILi128EEEEEEvvEEEEvNT_6ParamsE)
        /*0008*/ 	.word	0x0000005f


	//----- nvinfo : EIATTR_FRAME_SIZE
	.align		4
.L_19:
        /*000c*/ 	.byte	0x04, 0x11
        /*000e*/ 	.short	(.L_21 - .L_20)
	.align		4
.L_20:
        /*0010*/ 	.word	index@($__internal_2_$__cuda_sm10x_tcgen05_guardrail_trap_unallocated_columns_being_dealloced)
        /*0014*/ 	.word	0x00000000


	//----- nvinfo : EIATTR_FRAME_SIZE
	.align		4
.L_21:
        /*0018*/ 	.byte	0x04, 0x11
        /*001a*/ 	.short	(.L_23 - .L_22)
	.align		4
.L_22:
        /*001c*/ 	.word	index@($__internal_1_$__cuda_sm10x_tcgen05_guardrail_trap_phase_invalid_during_alloc)
        /*0020*/ 	.word	0x00000000


	//----- nvinfo : EIATTR_FRAME_SIZE
	.align		4
.L_23:
        /*0024*/ 	.byte	0x04, 0x11
        /*0026*/ 	.short	(.L_25 - .L_24)
	.align		4
.L_24:
        /*0028*/ 	.word	index@($__internal_0_$__cuda_sm10x_tcgen05_guardrail_trap_col_being_dealloced_not_returned_by_alloc)
        /*002c*/ 	.word	0x00000000


	//----- nvinfo : EIATTR_FRAME_SIZE
	.align		4
.L_25:
        /*0030*/ 	.byte	0x04, 0x11
        /*0032*/ 	.short	(.L_27 - .L_26)
	.align		4
.L_26:
        /*0034*/ 	.word	index@(_ZN7cutlass13device_kernelINS_4gemm6kernel13GemmUniversalIN4cute5tupleIJiiiiEEENS1_10collective13CollectiveMmaINS1_35MainloopSm100TmaUmmaWarpSpecializedILi4ELi2ELi4ENS5_IJNS4_1CILi2EEENSA_ILi4EEENSA_ILi1EEEEEEEENS5_IJNSA_ILi64EEENSA_ILi128EEESG_EEEfNS5_IJlSD_lEEEfSJ_NS4_8TiledMMAINS4_8MMA_AtomIJNS4_17SM100_MMA_TF32_SSINS_10tfloat32_tESN_fLi64ELi128ELNS4_4UMMA5MajorE0ELSP_0ELNSO_7ScaleInE0ELSQ_0EEEEEENS4_6LayoutINS5_IJSD_SD_SD_EEENS5_IJNSA_ILi0EEESV_SV_EEEEENS5_IJNS4_10UnderscoreESY_SY_EEEEENS4_23SM90_TMA_LOAD_MULTICASTENS4_14ComposedLayoutINS4_7SwizzleILi3ELi4ELi3EEENS4_18smem_ptr_flag_bitsILi32EEENST_INS5_IJNSA_ILi8EEENSA_ILi32EEEEEENS5_IJS18_SD_EEEEEEEvNS4_8identityES11_S1C_vS1D_EENS_8epilogue10collective18CollectiveEpilogueINS1F_23Sm100TmaWarpSpecializedILi4ELi2ELi16ELb1ELb0EEEJSI_NS5_IJNST_ISG_SD_EENST_IS18_SD_EEEEEfSJ_fSJ_NS1F_6fusion15FusionCallbacksIS1J_NS1N_17LinearCombinationIffffLNS_15FloatRoundStyleE2EEESI_S1M_JEEENS4_5SM1004TMEM4LOAD26SM100_TMEM_LOAD_16dp128b8xENS4_13SM90_TMA_LOADES1C_NS4_17SM75_U32x4_LDSM_NENS4_14SM90_TMA_STOREES1C_NS4_17SM90_U32x4_STSM_NENS4_39AutoVectorizingCopyWithAssumedAlignmentILi128EEEEEEvvEEEEvNT_6ParamsE)
        /*0038*/ 	.word	0x00000000


	//----- nvinfo : EIATTR_MIN_STACK_SIZE
	.align		4
.L_27:
        /*003c*/ 	.byte	0x04, 0x12
        /*003e*/ 	.short	(.L_29 - .L_28)
	.align		4
.L_28:
        /*0040*/ 	.word	index@(_ZN7cutlass13device_kernelINS_4gemm6kernel13GemmUniversalIN4cute5tupleIJiiiiEEENS1_10collective13CollectiveMmaINS1_35MainloopSm100TmaUmmaWarpSpecializedILi4ELi2ELi4ENS5_IJNS4_1CILi2EEENSA_ILi4EEENSA_ILi1EEEEEEEENS5_IJNSA_ILi64EEENSA_ILi128EEESG_EEEfNS5_IJlSD_lEEEfSJ_NS4_8TiledMMAINS4_8MMA_AtomIJNS4_17SM100_MMA_TF32_SSINS_10tfloat32_tESN_fLi64ELi128ELNS4_4UMMA5MajorE0ELSP_0ELNSO_7ScaleInE0ELSQ_0EEEEEENS4_6LayoutINS5_IJSD_SD_SD_EEENS5_IJNSA_ILi0EEESV_SV_EEEEENS5_IJNS4_10UnderscoreESY_SY_EEEEENS4_23SM90_TMA_LOAD_MULTICASTENS4_14ComposedLayoutINS4_7SwizzleILi3ELi4ELi3EEENS4_18smem_ptr_flag_bitsILi32EEENST_INS5_IJNSA_ILi8EEENSA_ILi32EEEEEENS5_IJS18_SD_EEEEEEEvNS4_8identityES11_S1C_vS1D_EENS_8epilogue10collective18CollectiveEpilogueINS1F_23Sm100TmaWarpSpecializedILi4ELi2ELi16ELb1ELb0EEEJSI_NS5_IJNST_ISG_SD_EENST_IS18_SD_EEEEEfSJ_fSJ_NS1F_6fusion15FusionCallbacksIS1J_NS1N_17LinearCombinationIffffLNS_15FloatRoundStyleE2EEESI_S1M_JEEENS4_5SM1004TMEM4LOAD26SM100_TMEM_LOAD_16dp128b8xENS4_13SM90_TMA_LOADES1C_NS4_17SM75_U32x4_LDSM_NENS4_14SM90_TMA_STOREES1C_NS4_17SM90_U32x4_STSM_NENS4_39AutoVectorizingCopyWithAssumedAlignmentILi128EEEEEEvvEEEEvNT_6ParamsE)
        /*0044*/ 	.word	0x00000000
.L_29:


//--------------------- .nv.compat                --------------------------
	.section	.nv.compat,"",@"SHT_CUDA_COMPAT_INFO"
	.align	4
        /*0000*/ 	.byte	0x02, 0x09, 0x01, 0x00, 0x02, 0x02, 0x02, 0x00, 0x02, 0x05, 0x05, 0x00, 0x03, 0x07, 0x01, 0x01
        /*0010*/ 	.byte	0x02, 0x03, 0x01, 0x00, 0x02, 0x06, 0x01, 0x00, 0x04, 0x0b, 0x08, 0x00, 0x09, 0x00, 0x00, 0x00
        /*0020*/ 	.byte	0x00, 0x00, 0x00, 0x00


//--------------------- .nv.info._ZN7cutlass13device_kernelINS_4gemm6kernel13GemmUniversalIN4cute5tupleIJiiiiEEENS1_10collective13CollectiveMmaINS1_35MainloopSm100TmaUmmaWarpSpecializedILi4ELi2ELi4ENS5_IJNS4_1CILi2EEENSA_ILi4EEENSA_ILi1EEEEEEEENS5_IJNSA_ILi64EEENSA_ILi128EEESG_EEEfNS5_IJlSD_lEEEfSJ_NS4_8TiledMMAINS4_8MMA_AtomIJNS4_17SM100_MMA_TF32_SSINS_10tfloat32_tESN_fLi64ELi128ELNS4_4UMMA5MajorE0ELSP_0ELNSO_7ScaleInE0ELSQ_0EEEEEENS4_6LayoutINS5_IJSD_SD_SD_EEENS5_IJNSA_ILi0EEESV_SV_EEEEENS5_IJNS4_10UnderscoreESY_SY_EEEEENS4_23SM90_TMA_LOAD_MULTICASTENS4_14ComposedLayoutINS4_7SwizzleILi3ELi4ELi3EEENS4_18smem_ptr_flag_bitsILi32EEENST_INS5_IJNSA_ILi8EEENSA_ILi32EEEEEENS5_IJS18_SD_EEEEEEEvNS4_8identityES11_S1C_vS1D_EENS_8epilogue10collective18CollectiveEpilogueINS1F_23Sm100TmaWarpSpecializedILi4ELi2ELi16ELb1ELb0EEEJSI_NS5_IJNST_ISG_SD_EENST_IS18_SD_EEEEEfSJ_fSJ_NS1F_6fusion15FusionCallbacksIS1J_NS1N_17LinearCombinationIffffLNS_15FloatRoundStyleE2EEESI_S1M_JEEENS4_5SM1004TMEM4LOAD26SM100_TMEM_LOAD_16dp128b8xENS4_13SM90_TMA_LOADES1C_NS4_17SM75_U32x4_LDSM_NENS4_14SM90_TMA_STOREES1C_NS4_17SM90_U32x4_STSM_NENS4_39AutoVectorizingCopyWithAssumedAlignmentILi128EEEEEEvvEEEEvNT_6ParamsE --------------------------
	.section	.nv.info._ZN7cutlass13device_kernelINS_4gemm6kernel13GemmUniversalIN4cute5tupleIJiiiiEEENS1_10collective13CollectiveMmaINS1_35MainloopSm100TmaUmmaWarpSpecializedILi4ELi2ELi4ENS5_IJNS4_1CILi2EEENSA_ILi4EEENSA_ILi1EEEEEEEENS5_IJNSA_ILi64EEENSA_ILi128EEESG_EEEfNS5_IJlSD_lEEEfSJ_NS4_8TiledMMAINS4_8MMA_AtomIJNS4_17SM100_MMA_TF32_SSINS_10tfloat32_tESN_fLi64ELi128ELNS4_4UMMA5MajorE0ELSP_0ELNSO_7ScaleInE0ELSQ_0EEEEEENS4_6LayoutINS5_IJSD_SD_SD_EEENS5_IJNSA_ILi0EEESV_SV_EEEEENS5_IJNS4_10UnderscoreESY_SY_EEEEENS4_23SM90_TMA_LOAD_MULTICASTENS4_14ComposedLayoutINS4_7SwizzleILi3ELi4ELi3EEENS4_18smem_ptr_flag_bitsILi32EEENST_INS5_IJNSA_ILi8EEENSA_ILi32EEEEEENS5_IJS18_SD_EEEEEEEvNS4_8identityES11_S1C_vS1D_EENS_8epilogue10collective18CollectiveEpilogueINS1F_23Sm100TmaWarpSpecializedILi4ELi2ELi16ELb1ELb0EEEJSI_NS5_IJNST_ISG_SD_EENST_IS18_SD_EEEEEfSJ_fSJ_NS1F_6fusion15FusionCallbacksIS1J_NS1N_17LinearCombinationIffffLNS_15FloatRoundStyleE2EEESI_S1M_JEEENS4_5SM1004TMEM4LOAD26SM100_TMEM_LOAD_16dp128b8xENS4_13SM90_TMA_LOADES1C_NS4_17SM75_U32x4_LDSM_NENS4_14SM90_TMA_STOREES1C_NS4_17SM90_U32x4_STSM_NENS4_39AutoVectorizingCopyWithAssumedAlignmentILi128EEEEEEvvEEEEvNT_6ParamsE,"",@"SHT_CUDA_INFO"
	.sectionflags	@""
	.align	4


	//----- nvinfo : EIATTR_CUDA_API_VERSION
	.align		4
        /*0000*/ 	.byte	0x04, 0x37
        /*0002*/ 	.short	(.L_31 - .L_30)
.L_30:
        /*0004*/ 	.word	0x00000082


	//----- nvinfo : EIATTR_KPARAM_INFO
	.align		4
.L_31:
        /*0008*/ 	.byte	0x04, 0x17
        /*000a*/ 	.short	(.L_33 - .L_32)
.L_32:
        /*000c*/ 	.word	0x00000000
        /*0010*/ 	.short	0x0000
        /*0012*/ 	.short	0x0000
        /*0014*/ 	.byte	0x00, 0xf0, 0x01, 0x20


	//----- nvinfo : EIATTR_AT_ENTRY_FRAGMENTS
	.align		4
.L_33:
        /*0018*/ 	.byte	0x04, 0x4f
        /*001a*/ 	.short	(.L_35 - .L_34)


	//   ....[0]....
.L_34:
        /*001c*/ 	.word	0x00000006


	//----- nvinfo : EIATTR_RESERVED_SMEM_USED
	.align		4
.L_35:
        /*0020*/ 	.byte	0x01, 0x41
	.zero		2


	//----- nvinfo : EIATTR_SPARSE_MMA_MASK
	.align		4
        /*0024*/ 	.byte	0x03, 0x50
        /*0026*/ 	.short	0x0000


	//----- nvinfo : EIATTR_TCGEN05_1CTA_USED
	.align		4
        /*0028*/ 	.byte	0x01, 0x51
	.zero		2


	//----- nvinfo : EIATTR_MAXREG_COUNT
	.align		4
        /*002c*/ 	.byte	0x03, 0x1b
        /*002e*/ 	.short	0x00ff


	//----- nvinfo : EIATTR_NUM_BARRIERS
	.align		4
        /*0030*/ 	.byte	0x02, 0x4c
        /*0032*/ 	.byte	0x07
	.zero		1


	//----- nvinfo : EIATTR_EXTERNS
	.align		4
        /*0034*/ 	.byte	0x04, 0x0f
        /*0036*/ 	.short	(.L_37 - .L_36)


	//   ....[0]....
	.align		4
.L_36:
        /*0038*/ 	.word	index@(__assertfail)


	//----- nvinfo : EIATTR_MERCURY_ISA_VERSION
	.align		4
.L_37:
        /*003c*/ 	.byte	0x03, 0x5f
        /*003e*/ 	.short	0x0101


	//----- nvinfo : EIATTR_INT_WARP_WIDE_INSTR_OFFSETS
	.align		4
        /*0040*/ 	.byte	0x04, 0x31
        /*0042*/ 	.short	(.L_39 - .L_38)


	//   ....[0]....
.L_38:
        /*0044*/ 	.word	0x00004300


	//   ....[1]....
        /*0048*/ 	.word	0x00004320


	//   ....[2]....
        /*004c*/ 	.word	0x00004350


	//   ....[3]....
        /*0050*/ 	.word	0x00004e90


	//   ....[4]....
        /*0054*/ 	.word	0x00004f00


	//   ....[5]....
        /*0058*/ 	.word	0x00004fe0


	//   ....[6]....
        /*005c*/ 	.word	0x00005060


	//   ....[7]....
        /*0060*/ 	.word	0x00005160


	//   ....[8]....
        /*0064*/ 	.word	0x000051e0


	//   ....[9]....
        /*0068*/ 	.word	0x000052d0


	//   ....[10]....
        /*006c*/ 	.word	0x00005380


	//----- nvinfo : EIATTR_COOP_GROUP_MASK_REGIDS
	.align		4
.L_39:
        /*0070*/ 	.byte	0x04, 0x29
        /*0072*/ 	.short	(.L_41 - .L_40)


	//   ....[0]....
.L_40:
        /*0074*/ 	.word	0xffffffff


	//   ....[1]....
        /*0078*/ 	.word	0xffffffff


	//   ....[2]....
        /*007c*/ 	.word	0xffffffff


	//   ....[3]....
        /*0080*/ 	.word	0xffffffff


	//   ....[4]....
        /*0084*/ 	.word	0xffffffff


	//   ....[5]....
        /*0088*/ 	.word	0xffffffff


	//   ....[6]....
        /*008c*/ 	.word	0xffffffff


	//   ....[7]....
        /*0090*/ 	.word	0xffffffff


	//   ....[8]....
        /*0094*/ 	.word	0xffffffff


	//   ....[9]....
        /*0098*/ 	.word	0xffffffff


	//   ....[10]....
        /*009c*/ 	.word	0xffffffff


	//   ....[11]....
        /*00a0*/ 	.word	0xffffffff


	//   ....[12]....
        /*00a4*/ 	.word	0xffffffff


	//   ....[13]....
        /*00a8*/ 	.word	0xffffffff


	//----- nvinfo : EIATTR_COOP_GROUP_INSTR_OFFSETS
	.align		4
.L_41:
        /*00ac*/ 	.byte	0x04, 0x28
        /*00ae*/ 	.short	(.L_43 - .L_42)


	//   ....[0]....
.L_42:
        /*00b0*/ 	.word	0x00000080


	//   ....[1]....
        /*00b4*/ 	.word	0x000004e0


	//   ....[2]....
        /*00b8*/ 	.word	0x00000690


	//   ....[3]....
        /*00bc*/ 	.word	0x00000830


	//   ....[4]....
        /*00c0*/ 	.word	0x00000930


	//   ....[5]....
        /*00c4*/ 	.word	0x00000aa0


	//   ....[6]....
        /*00c8*/ 	.word	0x00000c40


	//   ....[7]....
        /*00cc*/ 	.word	0x00000df0


	//   ....[8]....
        /*00d0*/ 	.word	0x00002480


	//   ....[9]....
        /*00d4*/ 	.word	0x00003330


	//   ....[10]....
        /*00d8*/ 	.word	0x00003540


	//   ....[11]....
        /*00dc*/ 	.word	0x00003570


	//   ....[12]....
        /*00e0*/ 	.word	0x000041e0


	//   ....[13]....
        /*00e4*/ 	.word	0x00004410


	//----- nvinfo : EIATTR_VRC_CTA_INIT_COUNT
	.align		4
.L_43:
        /*00e8*/ 	.byte	0x02, 0x4a
        /*00ea*/ 	.byte	0x80
	.zero		1


	//----- nvinfo : EIATTR_SYSCALL_OFFSETS
	.align		4
        /*00ec*/ 	.byte	0x04, 0x46
        /*00ee*/ 	.short	(.L_45 - .L_44)


	//   ....[0]....
.L_44:
        /*00f0*/ 	.word	0x00006010


	//   ....[1]....
        /*00f4*/ 	.word	0x00006100


	//   ....[2]....
        /*00f8*/ 	.word	0x00006930


	//   ....[3]....
        /*00fc*/ 	.word	0x000070f0


	//   ....[4]....
        /*0100*/ 	.word	0x00007860


	//   ....[5]....
        /*0104*/ 	.word	0x00007fd0


	//----- nvinfo : EIATTR_MBARRIER_INSTR_OFFSETS
	.align		4
.L_45:
        /*0108*/ 	.byte	0x04, 0x39
        /*010a*/ 	.short	(.L_47 - .L_46)


	//   ....[0]....
.L_46:
        /*010c*/ 	.word	0x00000600
        /*0110*/ 	.word	0x000000ff
        /*0114*/ 	.word	0x00000000
        /*0118*/ 	.short	0x0100
        /*011a*/ 	.byte	0x04
	.zero		1


	//   ....[1]....
        /*011c*/ 	.word	0x00000610
        /*0120*/ 	.word	0x000000ff
        /*0124*/ 	.word	0x00000020
        /*0128*/ 	.short	0x0100
        /*012a*/ 	.byte	0x04
	.zero		1


	//   ....[2]....
        /*012c*/ 	.word	0x00000620
        /*0130*/ 	.word	0x000000ff
        /*0134*/ 	.word	0x00000008
        /*0138*/ 	.short	0x0100
        /*013a*/ 	.byte	0x04
	.zero		1


	//   ....[3]....
        /*013c*/ 	.word	0x00000630
        /*0140*/ 	.word	0x000000ff
        /*0144*/ 	.word	0x00000028
        /*0148*/ 	.short	0x0100
        /*014a*/ 	.byte	0x04
	.zero		1


	//   ....[4]....
        /*014c*/ 	.word	0x00000640
        /*0150*/ 	.word	0x000000ff
        /*0154*/ 	.word	0x00000010
        /*0158*/ 	.short	0x0100
        /*015a*/ 	.byte	0x04
	.zero		1


	//   ....[5]....
        /*015c*/ 	.word	0x00000650
        /*0160*/ 	.word	0x000000ff
        /*0164*/ 	.word	0x00000030
        /*0168*/ 	.short	0x0100
        /*016a*/ 	.byte	0x04
	.zero		1


	//   ....[6]....
        /*016c*/ 	.word	0x00000660
        /*0170*/ 	.word	0x000000ff
        /*0174*/ 	.word	0x00000018
        /*0178*/ 	.short	0x0100
        /*017a*/ 	.byte	0x04
	.zero		1


	//   ....[7]....
        /*017c*/ 	.word	0x00000670
        /*0180*/ 	.word	0x000000ff
        /*0184*/ 	.word	0x00000038
        /*0188*/ 	.short	0x0100
        /*018a*/ 	.byte	0x04
	.zero		1


	//   ....[8]....
        /*018c*/ 	.word	0x000007a0
        /*0190*/ 	.word	0x000000ff
        /*0194*/ 	.word	0x00000040
        /*0198*/ 	.short	0x0100
        /*019a*/ 	.byte	0x04
	.zero		1


	//   ....[9]....
        /*019c*/ 	.word	0x000007b0
        /*01a0*/ 	.word	0x000000ff
        /*01a4*/ 	.word	0x00000060
        /*01a8*/ 	.short	0x0100
        /*01aa*/ 	.byte	0x04
	.zero		1


	//   ....[10]....
        /*01ac*/ 	.word	0x000007c0
        /*01b0*/ 	.word	0x000000ff
        /*01b4*/ 	.word	0x00000048
        /*01b8*/ 	.short	0x0100
        /*01ba*/ 	.byte	0x04
	.zero		1


	//   ....[11]....
        /*01bc*/ 	.word	0x000007d0
        /*01c0*/ 	.word	0x000000ff
        /*01c4*/ 	.word	0x00000068
        /*01c8*/ 	.short	0x0100
        /*01ca*/ 	.byte	0x04
	.zero		1


	//   ....[12]....
        /*01cc*/ 	.word	0x000007e0
        /*01d0*/ 	.word	0x000000ff
        /*01d4*/ 	.word	0x00000050
        /*01d8*/ 	.short	0x0100
        /*01da*/ 	.byte	0x04
	.zero		1


	//   ....[13]....
        /*01dc*/ 	.word	0x000007f0
        /*01e0*/ 	.word	0x000000ff
        /*01e4*/ 	.word	0x00000070
        /*01e8*/ 	.short	0x0100
        /*01ea*/ 	.byte	0x04
	.zero		1


	//   ....[14]....
        /*01ec*/ 	.word	0x00000800
        /*01f0*/ 	.word	0x000000ff
        /*01f4*/ 	.word	0x00000058
        /*01f8*/ 	.short	0x0100
        /*01fa*/ 	.byte	0x04
	.zero		1


	//   ....[15]....
        /*01fc*/ 	.word	0x00000810
        /*0200*/ 	.word	0x000000ff
        /*0204*/ 	.word	0x00000078
        /*0208*/ 	.short	0x0100
        /*020a*/ 	.byte	0x04
	.zero		1


	//   ....[16]....
        /*020c*/ 	.word	0x00000900
        /*0210*/ 	.word	0x000000ff
        /*0214*/ 	.word	0x00000080
        /*0218*/ 	.short	0x0100
        /*021a*/ 	.byte	0x06
	.zero		1


	//   ....[17]....
        /*021c*/ 	.word	0x00000910
        /*0220*/ 	.word	0x000000ff
        /*0224*/ 	.word	0x00000088
        /*0228*/ 	.short	0x0100
        /*022a*/ 	.byte	0x06
	.zero		1


	//   ....[18]....
        /*022c*/ 	.word	0x00000a50
        /*0230*/ 	.word	0x000000ff
        /*0234*/ 	.word	0x00000090
        /*0238*/ 	.short	0x0100
        /*023a*/ 	.byte	0x06
	.zero		1


	//   ....[19]....
        /*023c*/ 	.word	0x00000a60
        /*0240*/ 	.word	0x000000ff
        /*0244*/ 	.word	0x000000a0
        /*0248*/ 	.short	0x0100
        /*024a*/ 	.byte	0x06
	.zero		1


	//   ....[20]....
        /*024c*/ 	.word	0x00000a70
        /*0250*/ 	.word	0x000000ff
        /*0254*/ 	.word	0x00000098
        /*0258*/ 	.short	0x0100
        /*025a*/ 	.byte	0x06
	.zero		1


	//   ....[21]....
        /*025c*/ 	.word	0x00000a80
        /*0260*/ 	.word	0x000000ff
        /*0264*/ 	.word	0x000000a8
        /*0268*/ 	.short	0x0100
        /*026a*/ 	.byte	0x06
	.zero		1


	//   ....[22]....
        /*026c*/ 	.word	0x00000bb0
        /*0270*/ 	.word	0x000000ff
        /*0274*/ 	.word	0x000000b0
        /*0278*/ 	.short	0x0100
        /*027a*/ 	.byte	0x04
	.zero		1


	//   ....[23]....
        /*027c*/ 	.word	0x00000bc0
        /*0280*/ 	.word	0x000000ff
        /*0284*/ 	.word	0x000000d0
        /*0288*/ 	.short	0x0100
        /*028a*/ 	.byte	0x04
	.zero		1


	//   ....[24]....
        /*028c*/ 	.word	0x00000bd0
        /*0290*/ 	.word	0x000000ff
        /*0294*/ 	.word	0x000000b8
        /*0298*/ 	.short	0x0100
        /*029a*/ 	.byte	0x04
	.zero		1


	//   ....[25]....
        /*029c*/ 	.word	0x00000be0
        /*02a0*/ 	.word	0x000000ff
        /*02a4*/ 	.word	0x000000d8
        /*02a8*/ 	.short	0x0100
        /*02aa*/ 	.byte	0x04
	.zero		1


	//   ....[26]....
        /*02ac*/ 	.word	0x00000bf0
        /*02b0*/ 	.word	0x000000ff
        /*02b4*/ 	.word	0x000000c0
        /*02b8*/ 	.short	0x0100
        /*02ba*/ 	.byte	0x04
	.zero		1


	//   ....[27]....
        /*02bc*/ 	.word	0x00000c00
        /*02c0*/ 	.word	0x000000ff
        /*02c4*/ 	.word	0x000000e0
        /*02c8*/ 	.short	0x0100
        /*02ca*/ 	.byte	0x04
	.zero		1


	//   ....[28]....
        /*02cc*/ 	.word	0x00000c10
        /*02d0*/ 	.word	0x000000ff
        /*02d4*/ 	.word	0x000000c8
        /*02d8*/ 	.short	0x0100
        /*02da*/ 	.byte	0x04
	.zero		1


	//   ....[29]....
        /*02dc*/ 	.word	0x00000c20
        /*02e0*/ 	.word	0x000000ff
        /*02e4*/ 	.word	0x000000e8
        /*02e8*/ 	.short	0x0100
        /*02ea*/ 	.byte	0x04
	.zero		1


	//   ....[30]....
        /*02ec*/ 	.word	0x00000d10
        /*02f0*/ 	.word	0x000000ff
        /*02f4*/ 	.word	0x000000f0
        /*02f8*/ 	.short	0x0100
        /*02fa*/ 	.byte	0x04
	.zero		1


	//   ....[31]....
        /*02fc*/ 	.word	0x00000d20
        /*0300*/ 	.word	0x000000ff
        /*0304*/ 	.word	0x00000100
        /*0308*/ 	.short	0x0100
        /*030a*/ 	.byte	0x04
	.zero		1


	//   ....[32]....
        /*030c*/ 	.word	0x00000d30
        /*0310*/ 	.word	0x000000ff
        /*0314*/ 	.word	0x000000f8
        /*0318*/ 	.short	0x0100
        /*031a*/ 	.byte	0x04
	.zero		1


	//   ....[33]....
        /*031c*/ 	.word	0x00000d40
        /*0320*/ 	.word	0x000000ff
        /*0324*/ 	.word	0x00000108
        /*0328*/ 	.short	0x0100
        /*032a*/ 	.byte	0x04
	.zero		1


	//   ....[34]....
        /*032c*/ 	.word	0x00001a90
        /*0330*/ 	.word	0x00000003
        /*0334*/ 	.word	0x00000100
        /*0338*/ 	.short	0x010a
        /*033a*/ 	.byte	0xff
	.zero		1


	//   ....[35]....
        /*033c*/ 	.word	0x00001ac0
        /*0340*/ 	.word	0x00000003
        /*0344*/ 	.word	0x000000f0
        /*0348*/ 	.short	0x0101
        /*034a*/ 	.byte	0xff
	.zero		1


	//   ....[36]....
        /*034c*/ 	.word	0x00001ba0
        /*0350*/ 	.word	0x000000ff
        /*0354*/ 	.word	0x00000020
        /*0358*/ 	.short	0x010a
        /*035a*/ 	.byte	0x04
	.zero		1


	//   ....[37]....
        /*035c*/ 	.word	0x00001c20
        /*0360*/ 	.word	0x000000ff
        /*0364*/ 	.word	0x00000020
        /*0368*/ 	.short	0x010a
        /*036a*/ 	.byte	0x21
	.zero		1


	//   ....[38]....
        /*036c*/ 	.word	0x00001d60
        /*0370*/ 	.word	0x000000ff
        /*0374*/ 	.word	0x00000020
        /*0378*/ 	.short	0x010a
        /*037a*/ 	.byte	0x04
	.zero		1


	//   ....[39]....
        /*037c*/ 	.word	0x00002010
        /*0380*/ 	.word	0x000000ff
        /*0384*/ 	.word	0x00000088
        /*0388*/ 	.short	0x0101
        /*038a*/ 	.byte	0x15
	.zero		1


	//   ....[40]....
        /*038c*/ 	.word	0x00002030
        /*0390*/ 	.word	0x000000ff
        /*0394*/ 	.word	0x00000020
        /*0398*/ 	.short	0x010a
        /*039a*/ 	.byte	0x04
	.zero		1


	//   ....[41]....
        /*039c*/ 	.word	0x000020b0
        /*03a0*/ 	.word	0x000000ff
        /*03a4*/ 	.word	0x00000020
        /*03a8*/ 	.short	0x010a
        /*03aa*/ 	.byte	0x21
	.zero		1


	//   ....[42]....
        /*03ac*/ 	.word	0x000021f0
        /*03b0*/ 	.word	0x000000ff
        /*03b4*/ 	.word	0x00000020
        /*03b8*/ 	.short	0x010a
        /*03ba*/ 	.byte	0x04
	.zero		1


	//   ....[43]....
        /*03bc*/ 	.word	0x000024b0
        /*03c0*/ 	.word	0x00000003
        /*03c4*/ 	.word	0x00000090
        /*03c8*/ 	.short	0x010a
        /*03ca*/ 	.byte	0xff
	.zero		1


	//   ....[44]....
        /*03cc*/ 	.word	0x00002600
        /*03d0*/ 	.word	0x00000000
        /*03d4*/ 	.word	0x00000000
        /*03d8*/ 	.short	0x0101
        /*03da*/ 	.byte	0xff
	.zero		1


	//   ....[45]....
        /*03dc*/ 	.word	0x00002bb0
        /*03e0*/ 	.word	0x000000ff
        /*03e4*/ 	.word	0x00000000
        /*03e8*/ 	.short	0x010a
        /*03ea*/ 	.byte	0x04
	.zero		1


	//   ....[46]....
        /*03ec*/ 	.word	0x00002c40
        /*03f0*/ 	.word	0x000000ff
        /*03f4*/ 	.word	0x00000000
        /*03f8*/ 	.short	0x010a
        /*03fa*/ 	.byte	0x05
	.zero		1


	//   ....[47]....
        /*03fc*/ 	.word	0x00002cd0
        /*0400*/ 	.word	0x000000ff
        /*0404*/ 	.word	0x00000000
        /*0408*/ 	.short	0x010a
        /*040a*/ 	.byte	0x05
	.zero		1


	//   ....[48]....
        /*040c*/ 	.word	0x00002d70
        /*0410*/ 	.word	0x00000000
        /*0414*/ 	.word	0x00000000
        /*0418*/ 	.short	0x010a
        /*041a*/ 	.byte	0xff
	.zero		1


	//   ....[49]....
        /*041c*/ 	.word	0x00002e90
        /*0420*/ 	.word	0x00000002
        /*0424*/ 	.word	0x000000f0
        /*0428*/ 	.short	0x010a
        /*042a*/ 	.byte	0xff
	.zero		1


	//   ....[50]....
        /*042c*/ 	.word	0x00002ef0
        /*0430*/ 	.word	0x00000004
        /*0434*/ 	.word	0x00000000
        /*0438*/ 	.short	0x0101
        /*043a*/ 	.byte	0xff
	.zero		1


	//   ....[51]....
        /*043c*/ 	.word	0x00002f10
        /*0440*/ 	.word	0x000000ff
        /*0444*/ 	.word	0x000000a0
        /*0448*/ 	.short	0x010a
        /*044a*/ 	.byte	0x04
	.zero		1


	//   ....[52]....
        /*044c*/ 	.word	0x00003030
        /*0450*/ 	.word	0x00000002
        /*0454*/ 	.word	0x00000090
        /*0458*/ 	.short	0x010a
        /*045a*/ 	.byte	0xff
	.zero		1


	//   ....[53]....
        /*045c*/ 	.word	0x00003140
        /*0460*/ 	.word	0x00000002
        /*0464*/ 	.word	0x00000000
        /*0468*/ 	.short	0x0101
        /*046a*/ 	.byte	0xff
	.zero		1


	//   ....[54]....
        /*046c*/ 	.word	0x000031d0
        /*0470*/ 	.word	0x000000ff
        /*0474*/ 	.word	0x000000a0
        /*0478*/ 	.short	0x0106
        /*047a*/ 	.byte	0x04
	.zero		1


	//   ....[55]....
        /*047c*/ 	.word	0x000031f0
        /*0480*/ 	.word	0x000000ff
        /*0484*/ 	.word	0x000000a0
        /*0488*/ 	.short	0x010a
        /*048a*/ 	.byte	0x04
	.zero		1


	//   ....[56]....
        /*048c*/ 	.word	0x00003280
        /*0490*/ 	.word	0x000000ff
        /*0494*/ 	.word	0x000000a0
        /*0498*/ 	.short	0x0106
        /*049a*/ 	.byte	0x07
	.zero		1


	//   ....[57]....
        /*049c*/ 	.word	0x000032c0
        /*04a0*/ 	.word	0x00000000
        /*04a4*/ 	.word	0x000000a0
        /*04a8*/ 	.short	0x010a
        /*04aa*/ 	.byte	0xff
	.zero		1


	//   ....[58]....
        /*04ac*/ 	.word	0x00003890
        /*04b0*/ 	.word	0x00000000
        /*04b4*/ 	.word	0x00000090
        /*04b8*/ 	.short	0x010a
        /*04ba*/ 	.byte	0xff
	.zero		1


	//   ....[59]....
        /*04bc*/ 	.word	0x00003990
        /*04c0*/ 	.word	0x00000003
        /*04c4*/ 	.word	0x00000000
        /*04c8*/ 	.short	0x0101
        /*04ca*/ 	.byte	0xff
	.zero		1


	//   ....[60]....
        /*04cc*/ 	.word	0x000039a0
        /*04d0*/ 	.word	0x000000ff
        /*04d4*/ 	.word	0x00000000
        /*04d8*/ 	.short	0x010a
        /*04da*/ 	.byte	0x04
	.zero		1


	//   ....[61]....
        /*04dc*/ 	.word	0x00003a20
        /*04e0*/ 	.word	0x000000ff
        /*04e4*/ 	.word	0x000000d0
        /*04e8*/ 	.short	0x010a
        /*04ea*/ 	.byte	0x2e
	.zero		1


	//   ....[62]....
        /*04ec*/ 	.word	0x00003b00
        /*04f0*/ 	.word	0x000000ff
        /*04f4*/ 	.word	0x00000000
        /*04f8*/ 	.short	0x010a
        /*04fa*/ 	.byte	0x07
	.zero		1


	//   ....[63]....
        /*04fc*/ 	.word	0x00003c40
        /*0500*/ 	.word	0x000000ff
        /*0504*/ 	.word	0x00000000
        /*0508*/ 	.short	0x010a
        /*050a*/ 	.byte	0x04
	.zero		1


	//   ....[64]....
        /*050c*/ 	.word	0x00004010
        /*0510*/ 	.word	0x000000ff
        /*0514*/ 	.word	0x00000000
        /*0518*/ 	.short	0x010a
        /*051a*/ 	.byte	0x04
	.zero		1


	//   ....[65]....
        /*051c*/ 	.word	0x000040a0
        /*0520*/ 	.word	0x000000ff
        /*0524*/ 	.word	0x00000000
        /*0528*/ 	.short	0x010a
        /*052a*/ 	.byte	0x05
	.zero		1


	//   ....[66]....
        /*052c*/ 	.word	0x00004130
        /*0530*/ 	.word	0x000000ff
        /*0534*/ 	.word	0x00000000
        /*0538*/ 	.short	0x010a
        /*053a*/ 	.byte	0x05
	.zero		1


	//   ....[67]....
        /*053c*/ 	.word	0x000041c0
        /*0540*/ 	.word	0x000000ff
        /*0544*/ 	.word	0x00000000
        /*0548*/ 	.short	0x010a
        /*054a*/ 	.byte	0x04
	.zero		1


	//   ....[68]....
        /*054c*/ 	.word	0x00004690
        /*0550*/ 	.word	0x0000000c
        /*0554*/ 	.word	0x00000090
        /*0558*/ 	.short	0x010a
        /*055a*/ 	.byte	0xff
	.zero		1


	//   ....[69]....
        /*055c*/ 	.word	0x00004800
        /*0560*/ 	.word	0x00000000
        /*0564*/ 	.word	0x00000000
        /*0568*/ 	.short	0x0101
        /*056a*/ 	.byte	0xff
	.zero		1


	//   ....[70]....
        /*056c*/ 	.word	0x00004c90
        /*0570*/ 	.word	0x000000ff
        /*0574*/ 	.word	0x00000088
        /*0578*/ 	.short	0x010a
        /*057a*/ 	.byte	0x15
	.zero		1


	//   ....[71]....
        /*057c*/ 	.word	0x00004e10
        /*0580*/ 	.word	0x000000ff
        /*0584*/ 	.word	0x00000060
        /*0588*/ 	.short	0x010a
        /*058a*/ 	.byte	0x15
	.zero		1


	//   ....[72]....
        /*058c*/ 	.word	0x00004f90
        /*0590*/ 	.word	0x000000ff
        /*0594*/ 	.word	0x00000040
        /*0598*/ 	.short	0x010b
        /*059a*/ 	.byte	0x15
	.zero		1


	//   ....[73]....
        /*059c*/ 	.word	0x00004fa0
        /*05a0*/ 	.word	0x000000ff
        /*05a4*/ 	.word	0x00000000
        /*05a8*/ 	.short	0x0101
        /*05aa*/ 	.byte	0x06
	.zero		1


	//   ....[74]....
        /*05ac*/ 	.word	0x00004fb0
        /*05b0*/ 	.word	0x000000ff
        /*05b4*/ 	.word	0x00000068
        /*05b8*/ 	.short	0x010a
        /*05ba*/ 	.byte	0x15
	.zero		1


	//   ....[75]....
        /*05bc*/ 	.word	0x00005110
        /*05c0*/ 	.word	0x000000ff
        /*05c4*/ 	.word	0x00000048
        /*05c8*/ 	.short	0x010b
        /*05ca*/ 	.byte	0x15
	.zero		1


	//   ....[76]....
        /*05cc*/ 	.word	0x00005120
        /*05d0*/ 	.word	0x000000ff
        /*05d4*/ 	.word	0x00000000
        /*05d8*/ 	.short	0x0101
        /*05da*/ 	.byte	0x06
	.zero		1


	//   ....[77]....
        /*05dc*/ 	.word	0x00005130
        /*05e0*/ 	.word	0x000000ff
        /*05e4*/ 	.word	0x00000070
        /*05e8*/ 	.short	0x010a
        /*05ea*/ 	.byte	0x15
	.zero		1


	//   ....[78]....
        /*05ec*/ 	.word	0x00005280
        /*05f0*/ 	.word	0x000000ff
        /*05f4*/ 	.word	0x00000050
        /*05f8*/ 	.short	0x010b
        /*05fa*/ 	.byte	0x15
	.zero		1


	//   ....[79]....
        /*05fc*/ 	.word	0x00005290
        /*0600*/ 	.word	0x000000ff
        /*0604*/ 	.word	0x00000000
        /*0608*/ 	.short	0x0101
        /*060a*/ 	.byte	0x06
	.zero		1


	//   ....[80]....
        /*060c*/ 	.word	0x000052a0
        /*0610*/ 	.word	0x000000ff
        /*0614*/ 	.word	0x00000078
        /*0618*/ 	.short	0x010a
        /*061a*/ 	.byte	0x15
	.zero		1


	//   ....[81]....
        /*061c*/ 	.word	0x00005490
        /*0620*/ 	.word	0x000000ff
        /*0624*/ 	.word	0x00000058
        /*0628*/ 	.short	0x010b
        /*062a*/ 	.byte	0x15
	.zero		1


	//   ....[82]....
        /*062c*/ 	.word	0x000054a0
        /*0630*/ 	.word	0x000000ff
        /*0634*/ 	.word	0x00000000
        /*0638*/ 	.short	0x0101
        /*063a*/ 	.byte	0x25
	.zero		1


	//   ....[83]....
        /*063c*/ 	.word	0x000054d0
        /*0640*/ 	.word	0x000000ff
        /*0644*/ 	.word	0x00000060
        /*0648*/ 	.short	0x010a
        /*064a*/ 	.byte	0x15
	.zero		1


	//   ....[84]....
        /*064c*/ 	.word	0x000054f0
        /*0650*/ 	.word	0x000000ff
        /*0654*/ 	.word	0x00000068
        /*0658*/ 	.short	0x010a
        /*065a*/ 	.byte	0x15
	.zero		1


	//   ....[85]....
        /*065c*/ 	.word	0x00005510
        /*0660*/ 	.word	0x000000ff
        /*0664*/ 	.word	0x00000070
        /*0668*/ 	.short	0x010a
        /*066a*/ 	.byte	0x15
	.zero		1


	//   ....[86]....
        /*066c*/ 	.word	0x00005550
        /*0670*/ 	.word	0x00000000
        /*0674*/ 	.word	0x00000078
        /*0678*/ 	.short	0x010a
        /*067a*/ 	.byte	0xff
	.zero		1


	//   ....[87]....
        /*067c*/ 	.word	0x000058a0
        /*0680*/ 	.word	0x00000003
        /*0684*/ 	.word	0x00000090
        /*0688*/ 	.short	0x010a
        /*068a*/ 	.byte	0xff
	.zero		1


	//   ....[88]....
        /*068c*/ 	.word	0x00005a20
        /*0690*/ 	.word	0x00000000
        /*0694*/ 	.word	0x00000000
        /*0698*/ 	.short	0x0101
        /*069a*/ 	.byte	0xff
	.zero		1


	//   ....[89]....
        /*069c*/ 	.word	0x000065a0
        /*06a0*/ 	.word	0x000000ff
        /*06a4*/ 	.word	0x00000040
        /*06a8*/ 	.short	0x010a
        /*06aa*/ 	.byte	0x2c
	.zero		1


	//   ....[90]....
        /*06ac*/ 	.word	0x000065f0
        /*06b0*/ 	.word	0x00000055
        /*06b4*/ 	.word	0x000000b0
        /*06b8*/ 	.short	0x010a
        /*06ba*/ 	.byte	0xff
	.zero		1


	//   ....[91]....
        /*06bc*/ 	.word	0x00006710
        /*06c0*/ 	.word	0x000000ff
        /*06c4*/ 	.word	0x00000040
        /*06c8*/ 	.short	0x010a
        /*06ca*/ 	.byte	0x2c
	.zero		1


	//   ....[92]....
        /*06cc*/ 	.word	0x00006810
        /*06d0*/ 	.word	0x00000055
        /*06d4*/ 	.word	0x000000b0
        /*06d8*/ 	.short	0x010a
        /*06da*/ 	.byte	0xff
	.zero		1


	//   ....[93]....
        /*06dc*/ 	.word	0x00006e10
        /*06e0*/ 	.word	0x00000000
        /*06e4*/ 	.word	0x00000000
        /*06e8*/ 	.short	0x0101
        /*06ea*/ 	.byte	0xff
	.zero		1


	//   ....[94]....
        /*06ec*/ 	.word	0x00006e20
        /*06f0*/ 	.word	0x00000003
        /*06f4*/ 	.word	0x00000040
        /*06f8*/ 	.short	0x010a
        /*06fa*/ 	.byte	0xff
	.zero		1


	//   ....[95]....
        /*06fc*/ 	.word	0x00006ef0
        /*0700*/ 	.word	0x00000003
        /*0704*/ 	.word	0x00000040
        /*0708*/ 	.short	0x010a
        /*070a*/ 	.byte	0xff
	.zero		1


	//   ....[96]....
        /*070c*/ 	.word	0x00007580
        /*0710*/ 	.word	0x00000014
        /*0714*/ 	.word	0x00000000
        /*0718*/ 	.short	0x0101
        /*071a*/ 	.byte	0xff
	.zero		1


	//   ....[97]....
        /*071c*/ 	.word	0x000075a0
        /*0720*/ 	.word	0x00000015
        /*0724*/ 	.word	0x00000040
        /*0728*/ 	.short	0x010a
        /*072a*/ 	.byte	0xff
	.zero		1


	//   ....[98]....
        /*072c*/ 	.word	0x00007660
        /*0730*/ 	.word	0x00000015
        /*0734*/ 	.word	0x00000040
        /*0738*/ 	.short	0x010a
        /*073a*/ 	.byte	0xff
	.zero		1


	//   ....[99]....
        /*073c*/ 	.word	0x00007cf0
        /*0740*/ 	.word	0x00000014
        /*0744*/ 	.word	0x00000000
        /*0748*/ 	.short	0x0101
        /*074a*/ 	.byte	0xff
	.zero		1


	//   ....[100]....
        /*074c*/ 	.word	0x00007d10
        /*0750*/ 	.word	0x0000005c
        /*0754*/ 	.word	0x00000040
        /*0758*/ 	.short	0x010a
        /*075a*/ 	.byte	0xff
	.zero		1


	//   ....[101]....
        /*075c*/ 	.word	0x00007dd0
        /*0760*/ 	.word	0x0000005c
        /*0764*/ 	.word	0x00000040
        /*0768*/ 	.short	0x010a
        /*076a*/ 	.byte	0xff
	.zero		1


	//   ....[102]....
        /*076c*/ 	.word	0x000080c0
        /*0770*/ 	.word	0x000000ff
        /*0774*/ 	.word	0x00000000
        /*0778*/ 	.short	0x0101
        /*077a*/ 	.byte	0x04
	.zero		1


	//   ....[103]....
        /*077c*/ 	.word	0x000084e0
        /*0780*/ 	.word	0x00000002
        /*0784*/ 	.word	0x00000000
        /*0788*/ 	.short	0x0101
        /*078a*/ 	.byte	0xff
	.zero		1


	//   ....[104]....
        /*078c*/ 	.word	0x00008780
        /*0790*/ 	.word	0x000000ff
        /*0794*/ 	.word	0x00000000
        /*0798*/ 	.short	0x0101
        /*079a*/ 	.byte	0x06
	.zero		1


	//   ....[105]....
        /*079c*/ 	.word	0x000087a0
        /*07a0*/ 	.word	0x00000003
        /*07a4*/ 	.word	0x00000100
        /*07a8*/ 	.short	0x010a
        /*07aa*/ 	.byte	0xff
	.zero		1


	//   ....[106]....
        /*07ac*/ 	.word	0x00008800
        /*07b0*/ 	.word	0x00000000
        /*07b4*/ 	.word	0x00000020
        /*07b8*/ 	.short	0x010a
        /*07ba*/ 	.byte	0xff
	.zero		1


	//   ....[107]....
        /*07bc*/ 	.word	0x00008860
        /*07c0*/ 	.word	0x00000000
        /*07c4*/ 	.word	0x00000020
        /*07c8*/ 	.short	0x010a
        /*07ca*/ 	.byte	0xff
	.zero		1


	//   ....[108]....
        /*07cc*/ 	.word	0x000088b0
        /*07d0*/ 	.word	0x00000003
        /*07d4*/ 	.word	0x00000090
        /*07d8*/ 	.short	0x010a
        /*07da*/ 	.byte	0xff
	.zero		1


	//   ....[109]....
        /*07dc*/ 	.word	0x00008910
        /*07e0*/ 	.word	0x00000000
        /*07e4*/ 	.word	0x00000000
        /*07e8*/ 	.short	0x010a
        /*07ea*/ 	.byte	0xff
	.zero		1


	//   ....[110]....
        /*07ec*/ 	.word	0x00008970
        /*07f0*/ 	.word	0x00000000
        /*07f4*/ 	.word	0x00000000
        /*07f8*/ 	.short	0x010a
        /*07fa*/ 	.byte	0xff
	.zero		1


	//   ....[111]....
        /*07fc*/ 	.word	0x000089d0
        /*0800*/ 	.word	0x00000000
        /*0804*/ 	.word	0x00000000
        /*0808*/ 	.short	0x010a
        /*080a*/ 	.byte	0xff
	.zero		1


	//   ....[112]....
        /*080c*/ 	.word	0x00008a20
        /*0810*/ 	.word	0x00000002
        /*0814*/ 	.word	0x000000f0
        /*0818*/ 	.short	0x010a
        /*081a*/ 	.byte	0xff
	.zero		1


	//   ....[113]....
        /*081c*/ 	.word	0x00008a80
        /*0820*/ 	.word	0x00000002
        /*0824*/ 	.word	0x000000a0
        /*0828*/ 	.short	0x010a
        /*082a*/ 	.byte	0xff
	.zero		1


	//   ....[114]....
        /*082c*/ 	.word	0x00008ad0
        /*0830*/ 	.word	0x00000002
        /*0834*/ 	.word	0x00000090
        /*0838*/ 	.short	0x010a
        /*083a*/ 	.byte	0xff
	.zero		1


	//   ....[115]....
        /*083c*/ 	.word	0x00008b30
        /*0840*/ 	.word	0x00000000
        /*0844*/ 	.word	0x000000a0
        /*0848*/ 	.short	0x010a
        /*084a*/ 	.byte	0xff
	.zero		1


	//   ....[116]....
        /*084c*/ 	.word	0x00008b80
        /*0850*/ 	.word	0x00000000
        /*0854*/ 	.word	0x00000090
        /*0858*/ 	.short	0x010a
        /*085a*/ 	.byte	0xff
	.zero		1


	//   ....[117]....
        /*085c*/ 	.word	0x00008be0
        /*0860*/ 	.word	0x00000003
        /*0864*/ 	.word	0x000000d0
        /*0868*/ 	.short	0x010a
        /*086a*/ 	.byte	0xff
	.zero		1


	//   ....[118]....
        /*086c*/ 	.word	0x00008c40
        /*0870*/ 	.word	0x00000000
        /*0874*/ 	.word	0x00000000
        /*0878*/ 	.short	0x010a
        /*087a*/ 	.byte	0xff
	.zero		1


	//   ....[119]....
        /*087c*/ 	.word	0x00008ca0
        /*0880*/ 	.word	0x00000000
        /*0884*/ 	.word	0x00000000
        /*0888*/ 	.short	0x010a
        /*088a*/ 	.byte	0xff
	.zero		1


	//   ....[120]....
        /*088c*/ 	.word	0x00008d00
        /*0890*/ 	.word	0x00000000
        /*0894*/ 	.word	0x00000000
        /*0898*/ 	.short	0x010a
        /*089a*/ 	.byte	0xff
	.zero		1


	//   ....[121]....
        /*089c*/ 	.word	0x00008d60
        /*08a0*/ 	.word	0x00000000
        /*08a4*/ 	.word	0x00000000
        /*08a8*/ 	.short	0x010a
        /*08aa*/ 	.byte	0xff
	.zero		1


	//   ....[122]....
        /*08ac*/ 	.word	0x00008dc0
        /*08b0*/ 	.word	0x00000000
        /*08b4*/ 	.word	0x00000000
        /*08b8*/ 	.short	0x010a
        /*08ba*/ 	.byte	0xff
	.zero		1


	//   ....[123]....
        /*08bc*/ 	.word	0x00008e10
        /*08c0*/ 	.word	0x0000000c
        /*08c4*/ 	.word	0x00000090
        /*08c8*/ 	.short	0x010a
        /*08ca*/ 	.byte	0xff
	.zero		1


	//   ....[124]....
        /*08cc*/ 	.word	0x00008e70
        /*08d0*/ 	.word	0x00000000
        /*08d4*/ 	.word	0x00000088
        /*08d8*/ 	.short	0x010a
        /*08da*/ 	.byte	0xff
	.zero		1


	//   ....[125]....
        /*08dc*/ 	.word	0x00008ed0
        /*08e0*/ 	.word	0x00000000
        /*08e4*/ 	.word	0x00000060
        /*08e8*/ 	.short	0x010a
        /*08ea*/ 	.byte	0xff
	.zero		1


	//   ....[126]....
        /*08ec*/ 	.word	0x00008f30
        /*08f0*/ 	.word	0x00000000
        /*08f4*/ 	.word	0x00000068
        /*08f8*/ 	.short	0x010a
        /*08fa*/ 	.byte	0xff
	.zero		1


	//   ....[127]....
        /*08fc*/ 	.word	0x00008f90
        /*0900*/ 	.word	0x00000000
        /*0904*/ 	.word	0x00000070
        /*0908*/ 	.short	0x010a
        /*090a*/ 	.byte	0xff
	.zero		1


	//   ....[128]....
        /*090c*/ 	.word	0x00008ff0
        /*0910*/ 	.word	0x00000000
        /*0914*/ 	.word	0x00000078
        /*0918*/ 	.short	0x010a
        /*091a*/ 	.byte	0xff
	.zero		1


	//   ....[129]....
        /*091c*/ 	.word	0x00009050
        /*0920*/ 	.word	0x00000000
        /*0924*/ 	.word	0x00000060
        /*0928*/ 	.short	0x010a
        /*092a*/ 	.byte	0xff
	.zero		1


	//   ....[130]....
        /*092c*/ 	.word	0x000090b0
        /*0930*/ 	.word	0x00000000
        /*0934*/ 	.word	0x00000068
        /*0938*/ 	.short	0x010a
        /*093a*/ 	.byte	0xff
	.zero		1


	//   ....[131]....
        /*093c*/ 	.word	0x00009110
        /*0940*/ 	.word	0x00000000
        /*0944*/ 	.word	0x00000070
        /*0948*/ 	.short	0x010a
        /*094a*/ 	.byte	0xff
	.zero		1


	//   ....[132]....
        /*094c*/ 	.word	0x00009160
        /*0950*/ 	.word	0x00000003
        /*0954*/ 	.word	0x00000090
        /*0958*/ 	.short	0x010a
        /*095a*/ 	.byte	0xff
	.zero		1


	//   ....[133]....
        /*095c*/ 	.word	0x000091c0
        /*0960*/ 	.word	0x00000000
        /*0964*/ 	.word	0x00000040
        /*0968*/ 	.short	0x010a
        /*096a*/ 	.byte	0xff
	.zero		1


	//   ....[134]....
        /*096c*/ 	.word	0x00009210
        /*0970*/ 	.word	0x00000055
        /*0974*/ 	.word	0x000000b0
        /*0978*/ 	.short	0x010a
        /*097a*/ 	.byte	0xff
	.zero		1


	//   ....[135]....
        /*097c*/ 	.word	0x00009260
        /*0980*/ 	.word	0x00000003
        /*0984*/ 	.word	0x00000040
        /*0988*/ 	.short	0x010a
        /*098a*/ 	.byte	0xff
	.zero		1


	//   ....[136]....
        /*098c*/ 	.word	0x000092b0
        /*0990*/ 	.word	0x00000015
        /*0994*/ 	.word	0x00000040
        /*0998*/ 	.short	0x010a
        /*099a*/ 	.byte	0xff
	.zero		1


	//   ....[137]....
        /*099c*/ 	.word	0x00009300
        /*09a0*/ 	.word	0x0000005c
        /*09a4*/ 	.word	0x00000040
        /*09a8*/ 	.short	0x010a
        /*09aa*/ 	.byte	0xff
	.zero		1


	//----- nvinfo : EIATTR_NUM_MBARRIERS
	.align		4
.L_47:
        /*09ac*/ 	.byte	0x03, 0x38
        /*09ae*/ 	.short	0x0022


	//----- nvinfo : EIATTR_EXIT_INSTR_OFFSETS
	.align		4
        /*09b0*/ 	.byte	0x04, 0x1c
        /*09b2*/ 	.short	(.L_49 - .L_48)


	//   ....[0]....
.L_48:
        /*09b4*/ 	.word	0x00002da0


	//   ....[1]....
        /*09b8*/ 	.word	0x00003290


	//   ....[2]....
        /*09bc*/ 	.word	0x000032f0


	//   ....[3]....
        /*09c0*/ 	.word	0x00004420


	//   ....[4]....
        /*09c4*/ 	.word	0x00005580


	//   ....[5]....
        /*09c8*/ 	.word	0x000055c0


	//   ....[6]....
        /*09cc*/ 	.word	0x00008680


	//   ....[7]....
        /*09d0*/ 	.word	0x000086f0


	//   ....[8]....
        /*09d4*/ 	.word	0x00008720


	//   ....[9]....
        /*09d8*/ 	.word	0x00008790


	//----- nvinfo : EIATTR_MAX_THREADS
	.align		4
.L_49:
        /*09dc*/ 	.byte	0x04, 0x05
        /*09de*/ 	.short	(.L_51 - .L_50)
.L_50:
        /*09e0*/ 	.word	0x00000100
        /*09e4*/ 	.word	0x00000001
        /*09e8*/ 	.word	0x00000001


	//----- nvinfo : EIATTR_CRS_STACK_SIZE
	.align		4
.L_51:
        /*09ec*/ 	.byte	0x04, 0x1e
        /*09ee*/ 	.short	(.L_53 - .L_52)
.L_52:
        /*09f0*/ 	.word	0x00000000


	//----- nvinfo : EIATTR_CBANK_PARAM_SIZE
	.align		4
.L_53:
        /*09f4*/ 	.byte	0x03, 0x19
        /*09f6*/ 	.short	0x0800


	//----- nvinfo : EIATTR_PARAM_CBANK
	.align		4
        /*09f8*/ 	.byte	0x04, 0x0a
        /*09fa*/ 	.short	(.L_55 - .L_54)
	.align		4
.L_54:
        /*09fc*/ 	.word	index@(.nv.constant0._ZN7cutlass13device_kernelINS_4gemm6kernel13GemmUniversalIN4cute5tupleIJiiiiEEENS1_10collective13CollectiveMmaINS1_35MainloopSm100TmaUmmaWarpSpecializedILi4ELi2ELi4ENS5_IJNS4_1CILi2EEENSA_ILi4EEENSA_ILi1EEEEEEEENS5_IJNSA_ILi64EEENSA_ILi128EEESG_EEEfNS5_IJlSD_lEEEfSJ_NS4_8TiledMMAINS4_8MMA_AtomIJNS4_17SM100_MMA_TF32_SSINS_10tfloat32_tESN_fLi64ELi128ELNS4_4UMMA5MajorE0ELSP_0ELNSO_7ScaleInE0ELSQ_0EEEEEENS4_6LayoutINS5_IJSD_SD_SD_EEENS5_IJNSA_ILi0EEESV_SV_EEEEENS5_IJNS4_10UnderscoreESY_SY_EEEEENS4_23SM90_TMA_LOAD_MULTICASTENS4_14ComposedLayoutINS4_7SwizzleILi3ELi4ELi3EEENS4_18smem_ptr_flag_bitsILi32EEENST_INS5_IJNSA_ILi8EEENSA_ILi32EEEEEENS5_IJS18_SD_EEEEEEEvNS4_8identityES11_S1C_vS1D_EENS_8epilogue10collective18CollectiveEpilogueINS1F_23Sm100TmaWarpSpecializedILi4ELi2ELi16ELb1ELb0EEEJSI_NS5_IJNST_ISG_SD_EENST_IS18_SD_EEEEEfSJ_fSJ_NS1F_6fusion15FusionCallbacksIS1J_NS1N_17LinearCombinationIffffLNS_15FloatRoundStyleE2EEESI_S1M_JEEENS4_5SM1004TMEM4LOAD26SM100_TMEM_LOAD_16dp128b8xENS4_13SM90_TMA_LOADES1C_NS4_17SM75_U32x4_LDSM_NENS4_14SM90_TMA_STOREES1C_NS4_17SM90_U32x4_STSM_NENS4_39AutoVectorizingCopyWithAssumedAlignmentILi128EEEEEEvvEEEEvNT_6ParamsE)
        /*0a00*/ 	.short	0x0380
        /*0a02*/ 	.short	0x0800


	//----- nvinfo : EIATTR_SW_WAR
	.align		4
.L_55:
        /*0a04*/ 	.byte	0x04, 0x36
        /*0a06*/ 	.short	(.L_57 - .L_56)
.L_56:
        /*0a08*/ 	.word	0x00000008
.L_57:


//--------------------- .nv.callgraph             --------------------------
	.section	.nv.callgraph,"",@"SHT_CUDA_CALLGRAPH"
	.align	4
	.sectionentsize	8
	.align		4
        /*0000*/ 	.word	0x00000000
	.align		4
        /*0004*/ 	.word	0xffffffff
	.align		4
        /*0008*/ 	.word	index@(_ZN7cutlass13device_kernelINS_4gemm6kernel13GemmUniversalIN4cute5tupleIJiiiiEEENS1_10collective13CollectiveMmaINS1_35MainloopSm100TmaUmmaWarpSpecializedILi4ELi2ELi4ENS5_IJNS4_1CILi2EEENSA_ILi4EEENSA_ILi1EEEEEEEENS5_IJNSA_ILi64EEENSA_ILi128EEESG_EEEfNS5_IJlSD_lEEEfSJ_NS4_8TiledMMAINS4_8MMA_AtomIJNS4_17SM100_MMA_TF32_SSINS_10tfloat32_tESN_fLi64ELi128ELNS4_4UMMA5MajorE0ELSP_0ELNSO_7ScaleInE0ELSQ_0EEEEEENS4_6LayoutINS5_IJSD_SD_SD_EEENS5_IJNSA_ILi0EEESV_SV_EEEEENS5_IJNS4_10UnderscoreESY_SY_EEEEENS4_23SM90_TMA_LOAD_MULTICASTENS4_14ComposedLayoutINS4_7SwizzleILi3ELi4ELi3EEENS4_18smem_ptr_flag_bitsILi32EEENST_INS5_IJNSA_ILi8EEENSA_ILi32EEEEEENS5_IJS18_SD_EEEEEEEvNS4_8identityES11_S1C_vS1D_EENS_8epilogue10collective18CollectiveEpilogueINS1F_23Sm100TmaWarpSpecializedILi4ELi2ELi16ELb1ELb0EEEJSI_NS5_IJNST_ISG_SD_EENST_IS18_SD_EEEEEfSJ_fSJ_NS1F_6fusion15FusionCallbacksIS1J_NS1N_17LinearCombinationIffffLNS_15FloatRoundStyleE2EEESI_S1M_JEEENS4_5SM1004TMEM4LOAD26SM100_TMEM_LOAD_16dp128b8xENS4_13SM90_TMA_LOADES1C_NS4_17SM75_U32x4_LDSM_NENS4_14SM90_TMA_STOREES1C_NS4_17SM90_U32x4_STSM_NENS4_39AutoVectorizingCopyWithAssumedAlignmentILi128EEEEEEvvEEEEvNT_6ParamsE)
	.align		4
        /*000c*/ 	.word	index@(__assertfail)
	.align		4
        /*0010*/ 	.word	0x00000000
	.align		4
        /*0014*/ 	.word	0xfffffffe
	.align		4
        /*0018*/ 	.word	0x00000000
	.align		4
        /*001c*/ 	.word	0xfffffffd
	.align		4
        /*0020*/ 	.word	0x00000000
	.align		4
        /*0024*/ 	.word	0xfffffffc


//--------------------- .nv.constant4             --------------------------
	.section	.nv.constant4,"a",@progbits
	.align	8
	.align		8
.nv.constant4:
        /*0000*/ 	.dword	__assertfail
	.align		8
        /*0008*/ 	.dword	__unnamed_1
	.align		8
        /*0010*/ 	.dword	__unnamed_2
	.align		8
        /*0018*/ 	.dword	_ZN40_INTERNAL_6fa9904d_4_k_cu_ef89dc98_306624cuda3std3__45__cpo5beginE
	.align		8
        /*0020*/ 	.dword	_ZN40_INTERNAL_6fa9904d_4_k_cu_ef89dc98_306624cuda3std3__45__cpo3endE
	.align		8
        /*0028*/ 	.dword	_ZN40_INTERNAL_6fa9904d_4_k_cu_ef89dc98_306624cuda3std3__45__cpo6cbeginE
	.align		8
        /*0030*/ 	.dword	_ZN40_INTERNAL_6fa9904d_4_k_cu_ef89dc98_306624cuda3std3__45__cpo4cendE
	.align		8
        /*0038*/ 	.dword	_ZN40_INTERNAL_6fa9904d_4_k_cu_ef89dc98_306624cuda3std3__442_GLOBAL__N__6fa9904d_4_k_cu_ef89dc98_306626ignoreE
	.align		8
        /*0040*/ 	.dword	_ZN40_INTERNAL_6fa9904d_4_k_cu_ef89dc98_306624cuda3std3__419piecewise_constructE
	.align		8
        /*0048*/ 	.dword	_ZN40_INTERNAL_6fa9904d_4_k_cu_ef89dc98_306624cuda3std3__48in_placeE
	.align		8
        /*0050*/ 	.dword	_ZN40_INTERNAL_6fa9904d_4_k_cu_ef89dc98_306624cuda3std6ranges3__45__cpo4swapE
	.align		8
        /*0058*/ 	.dword	_ZN40_INTERNAL_6fa9904d_4_k_cu_ef89dc98_306624cuda3std6ranges3__45__cpo9iter_moveE
	.align		8
        /*0060*/ 	.dword	_ZN40_INTERNAL_6fa9904d_4_k_cu_ef89dc98_306624cute7productE
	.align		8
        /*0068*/ 	.dword	_ZN40_INTERNAL_6fa9904d_4_k_cu_ef89dc98_306624cute1_E
	.align		8
        /*0070*/ 	.dword	$str$25
	.align		8
        /*0078*/ 	.dword	$str$26
	.align		8
        /*0080*/ 	.dword	$str$27
	.align		8
        /*0088*/ 	.dword	$str$28


//--------------------- .text._ZN7cutlass13device_kernelINS_4gemm6kernel13GemmUniversalIN4cute5tupleIJiiiiEEENS1_10collective13CollectiveMmaINS1_35MainloopSm100TmaUmmaWarpSpecializedILi4ELi2ELi4ENS5_IJNS4_1CILi2EEENSA_ILi4EEENSA_ILi1EEEEEEEENS5_IJNSA_ILi64EEENSA_ILi128EEESG_EEEfNS5_IJlSD_lEEEfSJ_NS4_8TiledMMAINS4_8MMA_AtomIJNS4_17SM100_MMA_TF32_SSINS_10tfloat32_tESN_fLi64ELi128ELNS4_4UMMA5MajorE0ELSP_0ELNSO_7ScaleInE0ELSQ_0EEEEEENS4_6LayoutINS5_IJSD_SD_SD_EEENS5_IJNSA_ILi0EEESV_SV_EEEEENS5_IJNS4_10UnderscoreESY_SY_EEEEENS4_23SM90_TMA_LOAD_MULTICASTENS4_14ComposedLayoutINS4_7SwizzleILi3ELi4ELi3EEENS4_18smem_ptr_flag_bitsILi32EEENST_INS5_IJNSA_ILi8EEENSA_ILi32EEEEEENS5_IJS18_SD_EEEEEEEvNS4_8identityES11_S1C_vS1D_EENS_8epilogue10collective18CollectiveEpilogueINS1F_23Sm100TmaWarpSpecializedILi4ELi2ELi16ELb1ELb0EEEJSI_NS5_IJNST_ISG_SD_EENST_IS18_SD_EEEEEfSJ_fSJ_NS1F_6fusion15FusionCallbacksIS1J_NS1N_17LinearCombinationIffffLNS_15FloatRoundStyleE2EEESI_S1M_JEEENS4_5SM1004TMEM4LOAD26SM100_TMEM_LOAD_16dp128b8xENS4_13SM90_TMA_LOADES1C_NS4_17SM75_U32x4_LDSM_NENS4_14SM90_TMA_STOREES1C_NS4_17SM90_U32x4_STSM_NENS4_39AutoVectorizingCopyWithAssumedAlignmentILi128EEEEEEvvEEEEvNT_6ParamsE --------------------------
	.section	.text._ZN7cutlass13device_kernelINS_4gemm6kernel13GemmUniversalIN4cute5tupleIJiiiiEEENS1_10collective13CollectiveMmaINS1_35MainloopSm100TmaUmmaWarpSpecializedILi4ELi2ELi4ENS5_IJNS4_1CILi2EEENSA_ILi4EEENSA_ILi1EEEEEEEENS5_IJNSA_ILi64EEENSA_ILi128EEESG_EEEfNS5_IJlSD_lEEEfSJ_NS4_8TiledMMAINS4_8MMA_AtomIJNS4_17SM100_MMA_TF32_SSINS_10tfloat32_tESN_fLi64ELi128ELNS4_4UMMA5MajorE0ELSP_0ELNSO_7ScaleInE0ELSQ_0EEEEEENS4_6LayoutINS5_IJSD_SD_SD_EEENS5_IJNSA_ILi0EEESV_SV_EEEEENS5_IJNS4_10UnderscoreESY_SY_EEEEENS4_23SM90_TMA_LOAD_MULTICASTENS4_14ComposedLayoutINS4_7SwizzleILi3ELi4ELi3EEENS4_18smem_ptr_flag_bitsILi32EEENST_INS5_IJNSA_ILi8EEENSA_ILi32EEEEEENS5_IJS18_SD_EEEEEEEvNS4_8identityES11_S1C_vS1D_EENS_8epilogue10collective18CollectiveEpilogueINS1F_23Sm100TmaWarpSpecializedILi4ELi2ELi16ELb1ELb0EEEJSI_NS5_IJNST_ISG_SD_EENST_IS18_SD_EEEEEfSJ_fSJ_NS1F_6fusion15FusionCallbacksIS1J_NS1N_17LinearCombinationIffffLNS_15FloatRoundStyleE2EEESI_S1M_JEEENS4_5SM1004TMEM4LOAD26SM100_TMEM_LOAD_16dp128b8xENS4_13SM90_TMA_LOADES1C_NS4_17SM75_U32x4_LDSM_NENS4_14SM90_TMA_STOREES1C_NS4_17SM90_U32x4_STSM_NENS4_39AutoVectorizingCopyWithAssumedAlignmentILi128EEEEEEvvEEEEvNT_6ParamsE,"ax",@progbits
	.align	128
.text._ZN7cutlass13device_kernelINS_4gemm6kernel13GemmUniversalIN4cute5tupleIJiiiiEEENS1_10collective13CollectiveMmaINS1_35MainloopSm100TmaUmmaWarpSpecializedILi4ELi2ELi4ENS5_IJNS4_1CILi2EEENSA_ILi4EEENSA_ILi1EEEEEEEENS5_IJNSA_ILi64EEENSA_ILi128EEESG_EEEfNS5_IJlSD_lEEEfSJ_NS4_8TiledMMAINS4_8MMA_AtomIJNS4_17SM100_MMA_TF32_SSINS_10tfloat32_tESN_fLi64ELi128ELNS4_4UMMA5MajorE0ELSP_0ELNSO_7ScaleInE0ELSQ_0EEEEEENS4_6LayoutINS5_IJSD_SD_SD_EEENS5_IJNSA_ILi0EEESV_SV_EEEEENS5_IJNS4_10UnderscoreESY_SY_EEEEENS4_23SM90_TMA_LOAD_MULTICASTENS4_14ComposedLayoutINS4_7SwizzleILi3ELi4ELi3EEENS4_18smem_ptr_flag_bitsILi32EEENST_INS5_IJNSA_ILi8EEENSA_ILi32EEEEEENS5_IJS18_SD_EEEEEEEvNS4_8identityES11_S1C_vS1D_EENS_8epilogue10collective18CollectiveEpilogueINS1F_23Sm100TmaWarpSpecializedILi4ELi2ELi16ELb1ELb0EEEJSI_NS5_IJNST_ISG_SD_EENST_IS18_SD_EEEEEfSJ_fSJ_NS1F_6fusion15FusionCallbacksIS1J_NS1N_17LinearCombinationIffffLNS_15FloatRoundStyleE2EEESI_S1M_JEEENS4_5SM1004TMEM4LOAD26SM100_TMEM_LOAD_16dp128b8xENS4_13SM90_TMA_LOADES1C_NS4_17SM75_U32x4_LDSM_NENS4_14SM90_TMA_STOREES1C_NS4_17SM90_U32x4_STSM_NENS4_39AutoVectorizingCopyWithAssumedAlignmentILi128EEEEEEvvEEEEvNT_6ParamsE:
        .type           _ZN7cutlass13device_kernelINS_4gemm6kernel13GemmUniversalIN4cute5tupleIJiiiiEEENS1_10collective13CollectiveMmaINS1_35MainloopSm100TmaUmmaWarpSpecializedILi4ELi2ELi4ENS5_IJNS4_1CILi2EEENSA_ILi4EEENSA_ILi1EEEEEEEENS5_IJNSA_ILi64EEENSA_ILi128EEESG_EEEfNS5_IJlSD_lEEEfSJ_NS4_8TiledMMAINS4_8MMA_AtomIJNS4_17SM100_MMA_TF32_SSINS_10tfloat32_tESN_fLi64ELi128ELNS4_4UMMA5MajorE0ELSP_0ELNSO_7ScaleInE0ELSQ_0EEEEEENS4_6LayoutINS5_IJSD_SD_SD_EEENS5_IJNSA_ILi0EEESV_SV_EEEEENS5_IJNS4_10UnderscoreESY_SY_EEEEENS4_23SM90_TMA_LOAD_MULTICASTENS4_14ComposedLayoutINS4_7SwizzleILi3ELi4ELi3EEENS4_18smem_ptr_flag_bitsILi32EEENST_INS5_IJNSA_ILi8EEENSA_ILi32EEEEEENS5_IJS18_SD_EEEEEEEvNS4_8identityES11_S1C_vS1D_EENS_8epilogue10collective18CollectiveEpilogueINS1F_23Sm100TmaWarpSpecializedILi4ELi2ELi16ELb1ELb0EEEJSI_NS5_IJNST_ISG_SD_EENST_IS18_SD_EEEEEfSJ_fSJ_NS1F_6fusion15FusionCallbacksIS1J_NS1N_17LinearCombinationIffffLNS_15FloatRoundStyleE2EEESI_S1M_JEEENS4_5SM1004TMEM4LOAD26SM100_TMEM_LOAD_16dp128b8xENS4_13SM90_TMA_LOADES1C_NS4_17SM75_U32x4_LDSM_NENS4_14SM90_TMA_STOREES1C_NS4_17SM90_U32x4_STSM_NENS4_39AutoVectorizingCopyWithAssumedAlignmentILi128EEEEEEvvEEEEvNT_6ParamsE,@function
        .size           _ZN7cutlass13device_kernelINS_4gemm6kernel13GemmUniversalIN4cute5tupleIJiiiiEEENS1_10collective13CollectiveMmaINS1_35MainloopSm100TmaUmmaWarpSpecializedILi4ELi2ELi4ENS5_IJNS4_1CILi2EEENSA_ILi4EEENSA_ILi1EEEEEEEENS5_IJNSA_ILi64EEENSA_ILi128EEESG_EEEfNS5_IJlSD_lEEEfSJ_NS4_8TiledMMAINS4_8MMA_AtomIJNS4_17SM100_MMA_TF32_SSINS_10tfloat32_tESN_fLi64ELi128ELNS4_4UMMA5MajorE0ELSP_0ELNSO_7ScaleInE0ELSQ_0EEEEEENS4_6LayoutINS5_IJSD_SD_SD_EEENS5_IJNSA_ILi0EEESV_SV_EEEEENS5_IJNS4_10UnderscoreESY_SY_EEEEENS4_23SM90_TMA_LOAD_MULTICASTENS4_14ComposedLayoutINS4_7SwizzleILi3ELi4ELi3EEENS4_18smem_ptr_flag_bitsILi32EEENST_INS5_IJNSA_ILi8EEENSA_ILi32EEEEEENS5_IJS18_SD_EEEEEEEvNS4_8identityES11_S1C_vS1D_EENS_8epilogue10collective18CollectiveEpilogueINS1F_23Sm100TmaWarpSpecializedILi4ELi2ELi16ELb1ELb0EEEJSI_NS5_IJNST_ISG_SD_EENST_IS18_SD_EEEEEfSJ_fSJ_NS1F_6fusion15FusionCallbacksIS1J_NS1N_17LinearCombinationIffffLNS_15FloatRoundStyleE2EEESI_S1M_JEEENS4_5SM1004TMEM4LOAD26SM100_TMEM_LOAD_16dp128b8xENS4_13SM90_TMA_LOADES1C_NS4_17SM75_U32x4_LDSM_NENS4_14SM90_TMA_STOREES1C_NS4_17SM90_U32x4_STSM_NENS4_39AutoVectorizingCopyWithAssumedAlignmentILi128EEEEEEvvEEEEvNT_6ParamsE,(.L_x_187 - _ZN7cutlass13device_kernelINS_4gemm6kernel13GemmUniversalIN4cute5tupleIJiiiiEEENS1_10collective13CollectiveMmaINS1_35MainloopSm100TmaUmmaWarpSpecializedILi4ELi2ELi4ENS5_IJNS4_1CILi2EEENSA_ILi4EEENSA_ILi1EEEEEEEENS5_IJNSA_ILi64EEENSA_ILi128EEESG_EEEfNS5_IJlSD_lEEEfSJ_NS4_8TiledMMAINS4_8MMA_AtomIJNS4_17SM100_MMA_TF32_SSINS_10tfloat32_tESN_fLi64ELi128ELNS4_4UMMA5MajorE0ELSP_0ELNSO_7ScaleInE0ELSQ_0EEEEEENS4_6LayoutINS5_IJSD_SD_SD_EEENS5_IJNSA_ILi0EEESV_SV_EEEEENS5_IJNS4_10UnderscoreESY_SY_EEEEENS4_23SM90_TMA_LOAD_MULTICASTENS4_14ComposedLayoutINS4_7SwizzleILi3ELi4ELi3EEENS4_18smem_ptr_flag_bitsILi32EEENST_INS5_IJNSA_ILi8EEENSA_ILi32EEEEEENS5_IJS18_SD_EEEEEEEvNS4_8identityES11_S1C_vS1D_EENS_8epilogue10collective18CollectiveEpilogueINS1F_23Sm100TmaWarpSpecializedILi4ELi2ELi16ELb1ELb0EEEJSI_NS5_IJNST_ISG_SD_EENST_IS18_SD_EEEEEfSJ_fSJ_NS1F_6fusion15FusionCallbacksIS1J_NS1N_17LinearCombinationIffffLNS_15FloatRoundStyleE2EEESI_S1M_JEEENS4_5SM1004TMEM4LOAD26SM100_TMEM_LOAD_16dp128b8xENS4_13SM90_TMA_LOADES1C_NS4_17SM75_U32x4_LDSM_NENS4_14SM90_TMA_STOREES1C_NS4_17SM90_U32x4_STSM_NENS4_39AutoVectorizingCopyWithAssumedAlignmentILi128EEEEEEvvEEEEvNT_6ParamsE)
        .other          _ZN7cutlass13device_kernelINS_4gemm6kernel13GemmUniversalIN4cute5tupleIJiiiiEEENS1_10collective13CollectiveMmaINS1_35MainloopSm100TmaUmmaWarpSpecializedILi4ELi2ELi4ENS5_IJNS4_1CILi2EEENSA_ILi4EEENSA_ILi1EEEEEEEENS5_IJNSA_ILi64EEENSA_ILi128EEESG_EEEfNS5_IJlSD_lEEEfSJ_NS4_8TiledMMAINS4_8MMA_AtomIJNS4_17SM100_MMA_TF32_SSINS_10tfloat32_tESN_fLi64ELi128ELNS4_4UMMA5MajorE0ELSP_0ELNSO_7ScaleInE0ELSQ_0EEEEEENS4_6LayoutINS5_IJSD_SD_SD_EEENS5_IJNSA_ILi0EEESV_SV_EEEEENS5_IJNS4_10UnderscoreESY_SY_EEEEENS4_23SM90_TMA_LOAD_MULTICASTENS4_14ComposedLayoutINS4_7SwizzleILi3ELi4ELi3EEENS4_18smem_ptr_flag_bitsILi32EEENST_INS5_IJNSA_ILi8EEENSA_ILi32EEEEEENS5_IJS18_SD_EEEEEEEvNS4_8identityES11_S1C_vS1D_EENS_8epilogue10collective18CollectiveEpilogueINS1F_23Sm100TmaWarpSpecializedILi4ELi2ELi16ELb1ELb0EEEJSI_NS5_IJNST_ISG_SD_EENST_IS18_SD_EEEEEfSJ_fSJ_NS1F_6fusion15FusionCallbacksIS1J_NS1N_17LinearCombinationIffffLNS_15FloatRoundStyleE2EEESI_S1M_JEEENS4_5SM1004TMEM4LOAD26SM100_TMEM_LOAD_16dp128b8xENS4_13SM90_TMA_LOADES1C_NS4_17SM75_U32x4_LDSM_NENS4_14SM90_TMA_STOREES1C_NS4_17SM90_U32x4_STSM_NENS4_39AutoVectorizingCopyWithAssumedAlignmentILi128EEEEEEvvEEEEvNT_6ParamsE,@"STO_CUDA_ENTRY STV_DEFAULT"
_ZN7cutlass13device_kernelINS_4gemm6kernel13GemmUniversalIN4cute5tupleIJiiiiEEENS1_10collective13CollectiveMmaINS1_35MainloopSm100TmaUmmaWarpSpecializedILi4ELi2ELi4ENS5_IJNS4_1CILi2EEENSA_ILi4EEENSA_ILi1EEEEEEEENS5_IJNSA_ILi64EEENSA_ILi128EEESG_EEEfNS5_IJlSD_lEEEfSJ_NS4_8TiledMMAINS4_8MMA_AtomIJNS4_17SM100_MMA_TF32_SSINS_10tfloat32_tESN_fLi64ELi128ELNS4_4UMMA5MajorE0ELSP_0ELNSO_7ScaleInE0ELSQ_0EEEEEENS4_6LayoutINS5_IJSD_SD_SD_EEENS5_IJNSA_ILi0EEESV_SV_EEEEENS5_IJNS4_10UnderscoreESY_SY_EEEEENS4_23SM90_TMA_LOAD_MULTICASTENS4_14ComposedLayoutINS4_7SwizzleILi3ELi4ELi3EEENS4_18smem_ptr_flag_bitsILi32EEENST_INS5_IJNSA_ILi8EEENSA_ILi32EEEEEENS5_IJS18_SD_EEEEEEEvNS4_8identityES11_S1C_vS1D_EENS_8epilogue10collective18CollectiveEpilogueINS1F_23Sm100TmaWarpSpecializedILi4ELi2ELi16ELb1ELb0EEEJSI_NS5_IJNST_ISG_SD_EENST_IS18_SD_EEEEEfSJ_fSJ_NS1F_6fusion15FusionCallbacksIS1J_NS1N_17LinearCombinationIffffLNS_15FloatRoundStyleE2EEESI_S1M_JEEENS4_5SM1004TMEM4LOAD26SM100_TMEM_LOAD_16dp128b8xENS4_13SM90_TMA_LOADES1C_NS4_17SM75_U32x4_LDSM_NENS4_14SM90_TMA_STOREES1C_NS4_17SM90_U32x4_STSM_NENS4_39AutoVectorizingCopyWithAssumedAlignmentILi128EEEEEEvvEEEEvNT_6ParamsE:
[----:B------:R-:W1:Y:S01]  /*0000*/  LDC R1, c[0x0][0x37c] ;  /* 0x0000df00ff017b82 */ /* 0x000e620000000800 */
[----:B------:R-:W2:Y:S01]  /*0010*/  S2R R79, SR_TID.X ;  /* 0x00000000004f7919 */ /* 0x000ea20000002100 */
[----:B------:R-:W3:Y:S01]  /*0020*/  LDCU.64 UR8, c[0x0][0x890] ;  /* 0x00011200ff0877ac */ /* 0x000ee20008000a00 */
[----:B------:R-:W-:Y:S02]  /*0030*/  PRMT R68, RZ, 0x7610, R68 ;  /* 0x00007610ff447816 */ /* 0x000fe40000000044 */
[----:B------:R-:W-:Y:S02]  /*0040*/  ELECT P4, URZ, PT ;  /* 0x0000000000ff782f */ /* 0x000fe40003880000 */
[----:B---3--:R-:W-:-:S04]  /*0050*/  ISETP.NE.U32.AND P0, PT, RZ, UR8, PT ;  /* 0x00000008ff007c0c */ /* 0x008fc8000bf05070 */
[----:B------:R-:W-:Y:S02]  /*0060*/  ISETP.NE.AND.EX P1, PT, RZ, UR9, PT, P0 ;  /* 0x00000009ff007c0c */ /* 0x000fe4000bf25300 */
[----:B--2---:R-:W-:-:S05]  /*0070*/  SHF.R.U32.HI R69, RZ, 0x5, R79 ;  /* 0x00000005ff457819 */ /* 0x004fca000001164f */
[----:B------:R-:W2:Y:S02]  /*0080*/  SHFL.IDX PT, R0, R69, RZ, 0x1f ;  /* 0x00001fff45007589 */ /* 0x000ea400000e0000 */
[----:B--2---:R-:W-:-:S04]  /*0090*/  R2UR UR17, R0 ;  /* 0x00000000001172ca */ /* 0x004fc800000e0000 */
[----:B-1----:R-:W-:Y:S05]  /*00a0*/  @P1 BRA `(.L_x_0) ;  /* 0x0000000000301947 */ /* 0x002fea0003800000 */
[----:B------:R-:W1:Y:S02]  /*00b0*/  LDCU.64 UR4, c[0x0][0x888] ;  /* 0x00011100ff0477ac */ /* 0x000e640008000a00 */
[----:B-1----:R-:W-:-:S04]  /*00c0*/  UISETP.NE.U32.AND UP0, UPT, UR4, URZ, UPT ;  /* 0x000000ff0400728c */ /* 0x002fc8000bf05070 */
[----:B------:R-:W-:-:S09]  /*00d0*/  UISETP.NE.AND.EX UP0, UPT, UR5, URZ, UPT, UP0 ;  /* 0x000000ff0500728c */ /* 0x000fd2000bf05300 */
[----:B------:R-:W-:Y:S05]  /*00e0*/  BRA.U !UP0, `(.L_x_1) ;  /* 0x0000000108147547 */ /* 0x000fea000b800000 */
[----:B------:R-:W1:Y:S01]  /*00f0*/  LDC.64 R26, c[0x0][0x888] ;  /* 0x00022200ff1a7b82 */ /* 0x000e620000000a00 */
[----:B------:R-:W1:Y:S02]  /*0100*/  LDCU.64 UR4, c[0x0][0x358] ;  /* 0x00006b00ff0477ac */ /* 0x000e640008000a00 */
[----:B-1----:R1:W5:Y:S01]  /*0110*/  LDG.E R26, desc[UR4][R26.64] ;  /* 0x000000041a1a7981 */ /* 0x002362000c1e1900 */
[----:B------:R-:W-:Y:S01]  /*0120*/  HFMA2 R68, -RZ, RZ, 0, 5.9604644775390625e-08 ;  /* 0x00000001ff447431 */ /* 0x000fe200000001ff */
[----:B------:R-:W-:Y:S05]  /*0130*/  BRA `(.L_x_0) ;  /* 0x00000000000c7947 */ /* 0x000fea0003800000 */
.L_x_1:
[----:B------:R-:W1:Y:S01]  /*0140*/  LDCU UR4, c[0x0][0x880] ;  /* 0x00011000ff0477ac */ /* 0x000e620008000800 */
[----:B------:R-:W-:Y:S01]  /*0150*/  HFMA2 R68, -RZ, RZ, 0, 5.9604644775390625e-08 ;  /* 0x00000001ff447431 */ /* 0x000fe200000001ff */
[----:B-1----:R-:W-:-:S07]  /*0160*/  MOV R26, UR4 ;  /* 0x00000004001a7c02 */ /* 0x002fce0008000f00 */
.L_x_0:
[----:B------:R-:W2:Y:S02]  /*0170*/  LDCU.64 UR4, c[0x0][0x8b0] ;  /* 0x00011600ff0477ac */ /* 0x000ea40008000a00 */
[----:B--2---:R-:W-:-:S04]  /*0180*/  UISETP.NE.U32.AND UP0, UPT, UR4, URZ, UPT ;  /* 0x000000ff0400728c */ /* 0x004fc8000bf05070 */
[----:B------:R-:W-:-:S09]  /*0190*/  UISETP.NE.AND.EX UP0, UPT, UR5, URZ, UPT, UP0 ;  /* 0x000000ff0500728c */ /* 0x000fd2000bf05300 */
[----:B------:R-:W-:Y:S05]  /*01a0*/  BRA.U UP0, `(.L_x_2) ;  /* 0x0000000100287547 */ /* 0x000fea000b800000 */
[----:B------:R-:W2:Y:S02]  /*01b0*/  LDCU.64 UR4, c[0x0][0x8a8] ;  /* 0x00011500ff0477ac */ /* 0x000ea40008000a00 */
[----:B--2---:R-:W-:-:S04]  /*01c0*/  UISETP.NE.U32.AND UP0, UPT, UR4, URZ, UPT ;  /* 0x000000ff0400728c */ /* 0x004fc8000bf05070 */
[----:B------:R-:W-:-:S09]  /*01d0*/  UISETP.NE.AND.EX UP0, UPT, UR5, URZ, UPT, UP0 ;  /* 0x000000ff0500728c */ /* 0x000fd2000bf05300 */
[----:B------:R-:W-:Y:S05]  /*01e0*/  BRA.U !UP0, `(.L_x_3) ;  /* 0x0000000108107547 */ /* 0x000fea000b800000 */
[----:B------:R-:W2:Y:S01]  /*01f0*/  LDC.64 R24, c[0x0][0x8a8] ;  /* 0x00022a00ff187b82 */ /* 0x000ea20000000a00 */
[----:B------:R-:W2:Y:S02]  /*0200*/  LDCU.64 UR4, c[0x0][0x358] ;  /* 0x00006b00ff0477ac */ /* 0x000ea40008000a00 */
[----:B--2---:R2:W5:Y:S01]  /*0210*/  LDG.E R24, desc[UR4][R24.64] ;  /* 0x0000000418187981 */ /* 0x004562000c1e1900 */
[----:B------:R-:W-:Y:S05]  /*0220*/  BRA `(.L_x_2) ;  /* 0x0000000000087947 */ /* 0x000fea0003800000 */
.L_x_3:
[----:B------:R-:W2:Y:S02]  /*0230*/  LDCU UR4, c[0x0][0x8a0] ;  /* 0x00011400ff0477ac */ /* 0x000ea40008000800 */
[----:B--2---:R-:W-:Y:S02]  /*0240*/  MOV R24, UR4 ;  /* 0x0000000400187c02 */ /* 0x004fe40008000f00 */
.L_x_2:
[----:B------:R-:W-:Y:S01]  /*0250*/  IMAD.U32 R0, RZ, RZ, UR17 ;  /* 0x00000011ff007e24 */ /* 0x000fe2000f8e00ff */
[----:B------:R-:W-:Y:S04]  /*0260*/  BSSY.RECONVERGENT B0, `(.L_x_4) ;  /* 0x000000c000007945 */ /* 0x000fe80003800200 */
[C---:B------:R-:W-:Y:S02]  /*0270*/  ISETP.NE.OR P2, PT, R0.reuse, 0x1, !P4 ;  /* 0x000000010000780c */ /* 0x040fe40006745670 */
[----:B------:R-:W-:-:S11]  /*0280*/  ISETP.NE.OR P1, PT, R0, 0x3, !P4 ;  /* 0x000000030000780c */ /* 0x000fd60006725670 */
[----:B------:R-:W-:Y:S05]  /*0290*/  @P2 BRA `(.L_x_5) ;  /* 0x0000000000202947 */ /* 0x000fea0003800000 */
[----:B------:R-:W3:Y:S02]  /*02a0*/  LDCU.64 UR4, c[0x0][0x348] ;  /* 0x00006900ff0477ac */ /* 0x000ee40008000a00 */
[----:B---3--:R-:W-:Y:S02]  /*02b0*/  UIADD3 UR6, UP1, UPT, UR4, 0x80, URZ ;  /* 0x0000008004067890 */ /* 0x008fe4000ff3e0ff */
[----:B------:R-:W-:Y:S02]  /*02c0*/  UIADD3 UR4, UP0, UPT, UR4, 0x180, URZ ;  /* 0x0000018004047890 */ /* 0x000fe4000ff1e0ff */
[----:B------:R-:W-:Y:S02]  /*02d0*/  UIADD3.X UR7, UPT, UPT, URZ, UR5, URZ, UP1, !UPT ;  /* 0x00000005ff077290 */ /* 0x000fe40008ffe4ff */
[----:B------:R-:W-:-:S07]  /*02e0*/  UIADD3.X UR5, UPT, UPT, URZ, UR5, URZ, UP0, !UPT ;  /* 0x00000005ff057290 */ /* 0x000fce00087fe4ff */
[----:B------:R3:W-:Y:S02]  /*02f0*/  UTMACCTL.PF [UR6] ;  /* 0x00000000060079b9 */ /* 0x0007e40008040000 */
[----:B------:R3:W-:Y:S02]  /*0300*/  UTMACCTL.PF [UR4] ;  /* 0x00000000040079b9 */ /* 0x0007e40008040000 */
[----:B---3--:R-:W-:Y:S01]  /*0310*/  NOP ;  /* 0x0000000000007918 */ /* 0x008fe20000000000 */
.L_x_5:
[----:B------:R-:W-:Y:S05]  /*0320*/  BSYNC.RECONVERGENT B0 ;  /* 0x0000000000007941 */ /* 0x000fea0003800200 */
.L_x_4:
[----:B------:R-:W-:Y:S04]  /*0330*/  BSSY.RECONVERGENT B0, `(.L_x_6) ;  /* 0x000000a000007945 */ /* 0x000fe80003800200 */
        /* <DEDUP_REMOVED lines=9> */
.L_x_7:
[----:B------:R-:W-:Y:S05]  /*03d0*/  BSYNC.RECONVERGENT B0 ;  /* 0x0000000000007941 */ /* 0x000fea0003800200 */
.L_x_6:
[----:B------:R-:W3:Y:S01]  /*03e0*/  LDCU.64 UR4, c[0x0][0x888] ;  /* 0x00011100ff0477ac */ /* 0x000ee20008000a00 */
[----:B------:R-:W-:Y:S01]  /*03f0*/  ISETP.NE.AND.EX P0, PT, RZ, UR9, PT, P0 ;  /* 0x00000009ff007c0c */ /* 0x000fe2000bf05300 */
[----:B------:R-:W-:Y:S01]  /*0400*/  UPLOP3.LUT UP5, UPT, UPT, UPT, UPT, 0x80, 0x8 ;  /* 0x000000000008789c */ /* 0x000fe20003faf070 */
[----:B---3--:R-:W-:-:S04]  /*0410*/  ISETP.NE.U32.AND P1, PT, RZ, UR4, PT ;  /* 0x00000004ff007c0c */ /* 0x008fc8000bf25070 */
[----:B------:R-:W-:-:S13]  /*0420*/  ISETP.NE.AND.EX P1, PT, RZ, UR5, PT, P1 ;  /* 0x00000005ff007c0c */ /* 0x000fda000bf25310 */
[----:B------:R-:W-:Y:S05]  /*0430*/  @P1 BRA P0, `(.L_x_8) ;  /* 0x0000000000281947 */ /* 0x000fea0000000000 */
[----:B------:R-:W-:Y:S01]  /*0440*/  UISETP.NE.U32.AND UP0, UPT, UR8, URZ, UPT ;  /* 0x000000ff0800728c */ /* 0x000fe2000bf05070 */
[----:B-----5:R-:W-:Y:S01]  /*0450*/  FSETP.NEU.AND P0, PT, R26, RZ, PT ;  /* 0x000000ff1a00720b */ /* 0x020fe20003f0d000 */
[----:B------:R-:W-:Y:S02]  /*0460*/  UISETP.NE.U32.AND UP2, UPT, UR4, URZ, UPT ;  /* 0x000000ff0400728c */ /* 0x000fe4000bf45070 */
[----:B------:R-:W-:Y:S02]  /*0470*/  UISETP.NE.AND.EX UP1, UPT, UR9, URZ, UPT, UP0 ;  /* 0x000000ff0900728c */ /* 0x000fe4000bf25300 */
[----:B------:R-:W-:-:S04]  /*0480*/  UISETP.NE.AND.EX UP0, UPT, UR5, URZ, UPT, UP2 ;  /* 0x000000ff0500728c */ /* 0x000fc8000bf05320 */
[----:B------:R-:W-:-:S04]  /*0490*/  USEL UR4, URZ, 0xffffffff, UP0 ;  /* 0xffffffffff047887 */ /* 0x000fc80008000000 */
[----:B------:R-:W-:Y:S01]  /*04a0*/  VOTEU.ANY UP0, P0 ;  /* 0x0000000000ff7886 */ /* 0x000fe20000000100 */
[----:B------:R-:W-:-:S04]  /*04b0*/  @!UP1 USEL UR4, URZ, 0xffffffff, UP0 ;  /* 0xffffffffff049887 */ /* 0x000fc80008000000 */
[----:B------:R-:W-:-:S04]  /*04c0*/  ULOP3.LUT UR4, UR4, 0x1, URZ, 0xc0, !UPT ;  /* 0x0000000104047892 */ /* 0x000fc8000f8ec0ff */
[----:B------:R-:W-:-:S11]  /*04d0*/  UISETP.NE.U32.AND UP5, UPT, UR4, 0x1, UPT ;  /* 0x000000010400788c */ /* 0x000fd6000bfa5070 */
.L_x_8:
[----:B------:R-:W3:Y:S01]  /*04e0*/  SHFL.IDX PT, R2, R69, RZ, 0x1f ;  /* 0x00001fff45027589 */ /* 0x000ee200000e0000 */
[----:B------:R-:W-:-:S04]  /*04f0*/  UISETP.NE.AND UP0, UPT, UR17, 0x2, UPT ;  /* 0x000000021100788c */ /* 0x000fc8000bf05270 */
[----:B------:R-:W-:Y:S01]  /*0500*/  USEL UR40, URZ, 0x1, UP0 ;  /* 0x00000001ff287887 */ /* 0x000fe20008000000 */
[----:B---3--:R-:W-:-:S13]  /*0510*/  ISETP.NE.AND P0, PT, R2, RZ, PT ;  /* 0x000000ff0200720c */ /* 0x008fda0003f05270 */
[----:B------:R-:W-:Y:S05]  /*0520*/  @P0 BRA `(.L_x_9) ;  /* 0x0000000000580947 */ /* 0x000fea0003800000 */
[----:B------:R-:W3:Y:S01]  /*0530*/  S2UR UR4, SR_CgaCtaId ;  /* 0x00000000000479c3 */ /* 0x000ee20000008800 */
[----:B------:R-:W-:Y:S01]  /*0540*/  UMOV UR5, 0x400 ;  /* 0x0000040000057882 */ /* 0x000fe20000000000 */
[----:B------:R-:W-:Y:S01]  /*0550*/  UMOV UR8, 0x1 ;  /* 0x0000000100087882 */ /* 0x000fe20000000000 */
[----:B------:R-:W-:Y:S01]  /*0560*/  UMOV UR6, 0x5 ;  /* 0x0000000500067882 */ /* 0x000fe20000000000 */
[----:B------:R-:W-:-:S04]  /*0570*/  UIADD3 UR8, UPT, UPT, -UR8, 0x100000, URZ ;  /* 0x0010000008087890 */ /* 0x000fc8000fffe1ff */
[----:B------:R-:W-:Y:S02]  /*0580*/  USHF.L.U32 UR9, UR8, 0xb, URZ ;  /* 0x0000000b08097899 */ /* 0x000fe400080006ff */
[----:B------:R-:W-:Y:S02]  /*0590*/  USHF.L.U32 UR8, UR8, 0x1, URZ ;  /* 0x0000000108087899 */ /* 0x000fe400080006ff */
[----:B------:R-:W-:-:S04]  /*05a0*/  UIADD3 UR6, UPT, UPT, -UR6, 0x100000, URZ ;  /* 0x0010000006067890 */ /* 0x000fc8000fffe1ff */
[----:B------:R-:W-:Y:S02]  /*05b0*/  USHF.L.U32 UR7, UR6, 0xb, URZ ;  /* 0x0000000b06077899 */ /* 0x000fe400080006ff */
[----:B------:R-:W-:Y:S01]  /*05c0*/  USHF.L.U32 UR6, UR6, 0x1, URZ ;  /* 0x0000000106067899 */ /* 0x000fe200080006ff */
[----:B------:R-:W-:Y:S01]  /*05d0*/  ELECT P0, URZ, PT ;  /* 0x0000000000ff782f */ /* 0x000fe20003800000 */
[----:B---3--:R-:W-:Y:S01]  /*05e0*/  ULEA UR4, UR4, UR5, 0x18 ;  /* 0x0000000504047291 */ /* 0x008fe2000f8ec0ff */
[----:B------:R-:W3:Y:S11]  /*05f0*/  FENCE.VIEW.ASYNC.S ;  /* 0x00000000000073c6 */ /* 0x000ef60000000000 */
[----:B---3--:R3:W4:Y:S01]  /*0600*/  SYNCS.EXCH.64 URZ, [UR4], UR8 ;  /* 0x0000000804ff75b2 */ /* 0x0087220008000100 */
[----:B------:R3:W1:Y:S01]  /*0610*/  SYNCS.EXCH.64 URZ, [UR4+0x20], UR6 ;  /* 0x0000200604ff75b2 */ /* 0x0006620008000100 */
[----:B------:R3:W1:Y:S01]  /*0620*/  SYNCS.EXCH.64 URZ, [UR4+0x8], UR8 ;  /* 0x0000080804ff75b2 */ /* 0x0006620008000100 */
[----:B------:R3:W1:Y:S01]  /*0630*/  SYNCS.EXCH.64 URZ, [UR4+0x28], UR6 ;  /* 0x0000280604ff75b2 */ /* 0x0006620008000100 */
[----:B------:R3:W1:Y:S01]  /*0640*/  SYNCS.EXCH.64 URZ, [UR4+0x10], UR8 ;  /* 0x0000100804ff75b2 */ /* 0x0006620008000100 */
[----:B------:R3:W1:Y:S01]  /*0650*/  SYNCS.EXCH.64 URZ, [UR4+0x30], UR6 ;  /* 0x0000300604ff75b2 */ /* 0x0006620008000100 */
[----:B------:R3:W1:Y:S01]  /*0660*/  SYNCS.EXCH.64 URZ, [UR4+0x18], UR8 ;  /* 0x0000180804ff75b2 */ /* 0x0006620008000100 */
[----:B------:R3:W1:Y:S01]  /*0670*/  SYNCS.EXCH.64 URZ, [UR4+0x38], UR6 ;  /* 0x0000380604ff75b2 */ /* 0x0006620008000100 */
[----:B------:R-:W-:Y:S01]  /*0680*/  NOP ;  /* 0x0000000000007918 */ /* 0x000fe20000000000 */
.L_x_9:
[----:B------:R-:W2:Y:S01]  /*0690*/  SHFL.IDX PT, R2, R69, RZ, 0x1f ;  /* 0x00001fff45027589 */ /* 0x000ea200000e0000 */
[----:B------:R-:W-:Y:S01]  /*06a0*/  NOP ;  /* 0x0000000000007918 */ /* 0x000fe20000000000 */
[----:B--2---:R-:W-:-:S13]  /*06b0*/  ISETP.NE.AND P0, PT, R2, 0x1, PT ;  /* 0x000000010200780c */ /* 0x004fda0003f05270 */
[----:B------:R-:W-:Y:S05]  /*06c0*/  @P0 BRA `(.L_x_10) ;  /* 0x0000000000580947 */ /* 0x000fea0003800000 */
[----:B---3--:R-:W2:Y:S01]  /*06d0*/  S2UR UR4, SR_CgaCtaId ;  /* 0x00000000000479c3 */ /* 0x008ea20000008800 */
        /* <DEDUP_REMOVED lines=10> */
[----:B--2---:R-:W-:Y:S01]  /*0780*/  ULEA UR4, UR4, UR5, 0x18 ;  /* 0x0000000504047291 */ /* 0x004fe2000f8ec0ff */
[----:B------:R-:W2:Y:S11]  /*0790*/  FENCE.VIEW.ASYNC.S ;  /* 0x00000000000073c6 */ /* 0x000eb60000000000 */
[----:B--2---:R2:W3:Y:S01]  /*07a0*/  SYNCS.EXCH.64 URZ, [UR4+0x40], UR8 ;  /* 0x0000400804ff75b2 */ /* 0x0044e20008000100 */
        /* <DEDUP_REMOVED lines=8> */
.L_x_10:
[----:B------:R-:W4:Y:S01]  /*0830*/  SHFL.IDX PT, R2, R69, RZ, 0x1f ;  /* 0x00001fff45027589 */ /* 0x000f2200000e0000 */
[----:B------:R-:W-:Y:S01]  /*0840*/  NOP ;  /* 0x0000000000007918 */ /* 0x000fe20000000000 */
[----:B----4-:R-:W-:-:S13]  /*0850*/  ISETP.NE.AND P0, PT, R2, 0x3, PT ;  /* 0x000000030200780c */ /* 0x010fda0003f05270 */
[----:B------:R-:W-:Y:S05]  /*0860*/  @P0 BRA `(.L_x_11) ;  /* 0x0000000000300947 */ /* 0x000fea0003800000 */
[----:B--23--:R-:W2:Y:S01]  /*0870*/  S2UR UR4, SR_CgaCtaId ;  /* 0x00000000000479c3 */ /* 0x00cea20000008800 */
[----:B------:R-:W-:Y:S01]  /*0880*/  UMOV UR6, 0x400 ;  /* 0x0000040000067882 */ /* 0x000fe20000000000 */
[----:B------:R-:W-:Y:S01]  /*0890*/  UMOV UR5, 0x20 ;  /* 0x0000002000057882 */ /* 0x000fe20000000000 */
[----:B------:R-:W-:Y:S01]  /*08a0*/  ELECT P0, URZ, PT ;  /* 0x0000000000ff782f */ /* 0x000fe20003800000 */
[----:B--2---:R-:W-:Y:S02]  /*08b0*/  ULEA UR6, UR4, UR6, 0x18 ;  /* 0x0000000604067291 */ /* 0x004fe4000f8ec0ff */
[----:B------:R-:W-:-:S04]  /*08c0*/  UIADD3 UR4, UPT, UPT, -UR5, 0x100000, URZ ;  /* 0x0010000005047890 */ /* 0x000fc8000fffe1ff */
[----:B------:R-:W-:Y:S02]  /*08d0*/  USHF.L.U32 UR5, UR4, 0xb, URZ ;  /* 0x0000000b04057899 */ /* 0x000fe400080006ff */
[----:B------:R-:W-:Y:S01]  /*08e0*/  USHF.L.U32 UR4, UR4, 0x1, URZ ;  /* 0x0000000104047899 */ /* 0x000fe200080006ff */
[----:B------:R-:W2:Y:S11]  /*08f0*/  FENCE.VIEW.ASYNC.S ;  /* 0x00000000000073c6 */ /* 0x000eb60000000000 */
[----:B--2---:R4:W2:Y:S01]  /*0900*/  SYNCS.EXCH.64 URZ, [UR6+0x80], UR4 ;  /* 0x0000800406ff75b2 */ /* 0x0048a20008000100 */
[----:B------:R4:W3:Y:S02]  /*0910*/  SYNCS.EXCH.64 URZ, [UR6+0x88], UR4 ;  /* 0x0000880406ff75b2 */ /* 0x0008e40008000100 */
[----:B----4-:R-:W-:Y:S01]  /*0920*/  NOP ;  /* 0x0000000000007918 */ /* 0x010fe20000000000 */
.L_x_11:
[----:B------:R-:W4:Y:S01]  /*0930*/  SHFL.IDX PT, R2, R69, RZ, 0x1f ;  /* 0x00001fff45027589 */ /* 0x000f2200000e0000 */
[----:B------:R-:W-:Y:S01]  /*0940*/  NOP ;  /* 0x0000000000007918 */ /* 0x000fe20000000000 */
[----:B----4-:R-:W-:-:S13]  /*0950*/  ISETP.NE.AND P0, PT, R2, 0x4, PT ;  /* 0x000000040200780c */ /* 0x010fda0003f05270 */
[----:B------:R-:W-:Y:S05]  /*0960*/  @P0 BRA `(.L_x_12) ;  /* 0x00000000004c0947 */ /* 0x000fea0003800000 */
[----:B--23--:R-:W2:Y:S01]  /*0970*/  S2UR UR6, SR_CgaCtaId ;  /* 0x00000000000679c3 */ /* 0x00cea20000008800 */
[----:B------:R-:W-:Y:S01]  /*0980*/  UMOV UR4, 0x720 ;  /* 0x0000072000047882 */ /* 0x000fe20000000000 */
[----:B------:R-:W-:Y:S01]  /*0990*/  UMOV UR5, 0x400 ;  /* 0x0000040000057882 */ /* 0x000fe20000000000 */
[----:B------:R-:W-:Y:S01]  /*09a0*/  USEL UR4, UR4, 0x620, UP5 ;  /* 0x0000062004047887 */ /* 0x000fe2000a800000 */
[----:B------:R-:W-:Y:S01]  /*09b0*/  UMOV UR8, 0x1 ;  /* 0x0000000100087882 */ /* 0x000fe20000000000 */
[----:B------:R-:W-:Y:S01]  /*09c0*/  ELECT P0, URZ, PT ;  /* 0x0000000000ff782f */ /* 0x000fe20003800000 */
[----:B------:R-:W-:-:S04]  /*09d0*/  UIADD3 UR8, UPT, UPT, -UR8, 0x100000, URZ ;  /* 0x0010000008087890 */ /* 0x000fc8000fffe1ff */
[----:B------:R-:W-:Y:S02]  /*09e0*/  USHF.L.U32 UR9, UR8, 0xb, URZ ;  /* 0x0000000b08097899 */ /* 0x000fe400080006ff */
[----:B------:R-:W-:Y:S02]  /*09f0*/  USHF.L.U32 UR8, UR8, 0x1, URZ ;  /* 0x0000000108087899 */ /* 0x000fe400080006ff */
[----:B--2---:R-:W-:Y:S02]  /*0a00*/  ULEA UR6, UR6, UR5, 0x18 ;  /* 0x0000000506067291 */ /* 0x004fe4000f8ec0ff */
[----:B------:R-:W-:-:S04]  /*0a10*/  UIADD3 UR4, UPT, UPT, -UR4, 0x100000, URZ ;  /* 0x0010000004047890 */ /* 0x000fc8000fffe1ff */
[----:B------:R-:W-:Y:S02]  /*0a20*/  USHF.L.U32 UR5, UR4, 0xb, URZ ;  /* 0x0000000b04057899 */ /* 0x000fe400080006ff */
[----:B------:R-:W-:Y:S01]  /*0a30*/  USHF.L.U32 UR4, UR4, 0x1, URZ ;  /* 0x0000000104047899 */ /* 0x000fe200080006ff */
[----:B------:R-:W2:Y:S03]  /*0a40*/  FENCE.VIEW.ASYNC.S ;  /* 0x00000000000073c6 */ /* 0x000ea60000000000 */
[----:B--2---:R4:W2:Y:S08]  /*0a50*/  SYNCS.EXCH.64 URZ, [UR6+0x90], UR8 ;  /* 0x0000900806ff75b2 */ /* 0x0048b00008000100 */
[----:B------:R4:W3:Y:S01]  /*0a60*/  SYNCS.EXCH.64 URZ, [UR6+0xa0], UR4 ;  /* 0x0000a00406ff75b2 */ /* 0x0008e20008000100 */
[----:B------:R4:W1:Y:S01]  /*0a70*/  SYNCS.EXCH.64 URZ, [UR6+0x98], UR8 ;  /* 0x0000980806ff75b2 */ /* 0x0008620008000100 */
[----:B------:R4:W1:Y:S02]  /*0a80*/  SYNCS.EXCH.64 URZ, [UR6+0xa8], UR4 ;  /* 0x0000a80406ff75b2 */ /* 0x0008640008000100 */
[----:B----4-:R-:W-:Y:S01]  /*0a90*/  NOP ;  /* 0x0000000000007918 */ /* 0x010fe20000000000 */
.L_x_12:
[----:B------:R-:W4:Y:S01]  /*0aa0*/  SHFL.IDX PT, R2, R69, RZ, 0x1f ;  /* 0x00001fff45027589 */ /* 0x000f2200000e0000 */
[----:B------:R-:W-:Y:S01]  /*0ab0*/  NOP ;  /* 0x0000000000007918 */ /* 0x000fe20000000000 */
[----:B----4-:R-:W-:-:S13]  /*0ac0*/  ISETP.NE.AND P0, PT, R2, 0x5, PT ;  /* 0x000000050200780c */ /* 0x010fda0003f05270 */
[----:B------:R-:W-:Y:S05]  /*0ad0*/  @P0 BRA `(.L_x_13) ;  /* 0x0000000000580947 */ /* 0x000fea0003800000 */
[----:B--23--:R-:W2:Y:S01]  /*0ae0*/  S2UR UR4, SR_CgaCtaId ;  /* 0x00000000000479c3 */ /* 0x00cea20000008800 */
        /* <DEDUP_REMOVED lines=12> */
[----:B--2---:R4:W2:Y:S01]  /*0bb0*/  SYNCS.EXCH.64 URZ, [UR4+0xb0], UR8 ;  /* 0x0000b00804ff75b2 */ /* 0x0048a20008000100 */
[----:B------:R4:W3:Y:S01]  /*0bc0*/  SYNCS.EXCH.64 URZ, [UR4+0xd0], UR6 ;  /* 0x0000d00604ff75b2 */ /* 0x0008e20008000100 */
[----:B------:R4:W1:Y:S01]  /*0bd0*/  SYNCS.EXCH.64 URZ, [UR4+0xb8], UR8 ;  /* 0x0000b80804ff75b2 */ /* 0x0008620008000100 */
[----:B------:R4:W1:Y:S01]  /*0be0*/  SYNCS.EXCH.64 URZ, [UR4+0xd8], UR6 ;  /* 0x0000d80604ff75b2 */ /* 0x0008620008000100 */
[----:B------:R4:W1:Y:S01]  /*0bf0*/  SYNCS.EXCH.64 URZ, [UR4+0xc0], UR8 ;  /* 0x0000c00804ff75b2 */ /* 0x0008620008000100 */
[----:B------:R4:W1:Y:S01]  /*0c00*/  SYNCS.EXCH.64 URZ, [UR4+0xe0], UR6 ;  /* 0x0000e00604ff75b2 */ /* 0x0008620008000100 */
[----:B------:R4:W1:Y:S01]  /*0c10*/  SYNCS.EXCH.64 URZ, [UR4+0xc8], UR8 ;  /* 0x0000c80804ff75b2 */ /* 0x0008620008000100 */
[----:B------:R4:W1:Y:S02]  /*0c20*/  SYNCS.EXCH.64 URZ, [UR4+0xe8], UR6 ;  /* 0x0000e80604ff75b2 */ /* 0x0008640008000100 */
[----:B----4-:R-:W-:Y:S01]  /*0c30*/  NOP ;  /* 0x0000000000007918 */ /* 0x010fe20000000000 */
.L_x_13:
[----:B------:R-:W4:Y:S01]  /*0c40*/  SHFL.IDX PT, R2, R69, RZ, 0x1f ;  /* 0x00001fff45027589 */ /* 0x000f2200000e0000 */
[----:B------:R-:W1:Y:S01]  /*0c50*/  S2UR UR52, SR_CgaCtaId ;  /* 0x00000000003479c3 */ /* 0x000e620000008800 */
[----:B------:R-:W-:Y:S01]  /*0c60*/  NOP ;  /* 0x0000000000007918 */ /* 0x000fe20000000000 */
[----:B----4-:R-:W-:-:S13]  /*0c70*/  ISETP.NE.AND P0, PT, R2, 0x3, PT ;  /* 0x000000030200780c */ /* 0x010fda0003f05270 */
[----:B-1----:R-:W-:Y:S05]  /*0c80*/  @P0 BRA `(.L_x_14) ;  /* 0x0000000000340947 */ /* 0x002fea0003800000 */
[----:B--23--:R-:W-:Y:S01]  /*0c90*/  UMOV UR4, 0x400 ;  /* 0x0000040000047882 */ /* 0x00cfe20000000000 */
[----:B------:R-:W-:Y:S01]  /*0ca0*/  UMOV UR6, 0x20 ;  /* 0x0000002000067882 */ /* 0x000fe20000000000 */
[----:B------:R-:W-:Y:S02]  /*0cb0*/  ULEA UR4, UR52, UR4, 0x18 ;  /* 0x0000000434047291 */ /* 0x000fe4000f8ec0ff */
[----:B------:R-:W-:-:S04]  /*0cc0*/  UIADD3 UR6, UPT, UPT, -UR6, 0x100000, URZ ;  /* 0x0010000006067890 */ /* 0x000fc8000fffe1ff */
[----:B------:R-:W-:Y:S02]  /*0cd0*/  USHF.L.U32 UR7, UR6, 0xb, URZ ;  /* 0x0000000b06077899 */ /* 0x000fe400080006ff */
[----:B------:R-:W-:Y:S01]  /*0ce0*/  USHF.L.U32 UR6, UR6, 0x1, URZ ;  /* 0x0000000106067899 */ /* 0x000fe200080006ff */
[----:B------:R-:W-:Y:S01]  /*0cf0*/  ELECT P0, URZ, PT ;  /* 0x0000000000ff782f */ /* 0x000fe20003800000 */
[----:B------:R-:W1:Y:S10]  /*0d00*/  FENCE.VIEW.ASYNC.S ;  /* 0x00000000000073c6 */ /* 0x000e740000000000 */
[----:B-1----:R1:W4:Y:S01]  /*0d10*/  SYNCS.EXCH.64 URZ, [UR4+0xf0], UR6 ;  /* 0x0000f00604ff75b2 */ /* 0x0023220008000100 */
[----:B------:R1:W2:Y:S01]  /*0d20*/  SYNCS.EXCH.64 URZ, [UR4+0x100], UR6 ;  /* 0x0001000604ff75b2 */ /* 0x0002a20008000100 */
[----:B------:R1:W3:Y:S01]  /*0d30*/  SYNCS.EXCH.64 URZ, [UR4+0xf8], UR6 ;  /* 0x0000f80604ff75b2 */ /* 0x0002e20008000100 */
[----:B------:R1:W1:Y:S01]  /*0d40*/  SYNCS.EXCH.64 URZ, [UR4+0x108], UR6 ;  /* 0x0001080604ff75b2 */ /* 0x0002620008000100 */
[----:B------:R-:W-:Y:S01]  /*0d50*/  NOP ;  /* 0x0000000000007918 */ /* 0x000fe20000000000 */
.L_x_14:
[----:B------:R-:W4:Y:S01]  /*0d60*/  LDCU UR29, c[0x0][0x36c] ;  /* 0x00006d80ff1d77ac */ /* 0x000f220008000800 */
[----:B------:R-:W-:Y:S01]  /*0d70*/  ISETP.NE.OR P4, PT, R0, 0x2, !P4 ;  /* 0x000000020000780c */ /* 0x000fe20006785670 */
[----:B------:R-:W-:Y:S01]  /*0d80*/  NOP ;  /* 0x0000000000007918 */ /* 0x000fe20000000000 */
[----:B------:R-:W-:Y:S01]  /*0d90*/  LOP3.LUT R0, R79, 0x1f, RZ, 0xc0, !PT ;  /* 0x0000001f4f007812 */ /* 0x000fe200078ec0ff */
[----:B------:R-:W-:Y:S02]  /*0da0*/  UISETP.NE.AND UP6, UPT, UR17, URZ, UPT ;  /* 0x000000ff1100728c */ /* 0x000fe4000bfc5270 */
[----:B----4-:R-:W-:-:S09]  /*0db0*/  UISETP.EQ.U32.AND UP0, UPT, UR29, 0x1, UPT ;  /* 0x000000011d00788c */ /* 0x010fd2000bf02070 */
[----:B------:R-:W-:Y:S05]  /*0dc0*/  BRA.U !UP0, `(.L_x_15) ;  /* 0x0000000108087547 */ /* 0x000fea000b800000 */
[----:B-123--:R-:W-:Y:S01]  /*0dd0*/  UCGABAR_ARV ;  /* 0x00000000000079c7 */ /* 0x00efe20008000000 */
[----:B------:R-:W-:Y:S05]  /*0de0*/  BRA `(.L_x_16) ;  /* 0x0000000000047947 */ /* 0x000fea0003800000 */
.L_x_15:
[----:B-123--:R-:W-:Y:S01]  /*0df0*/  NOP ;  /* 0x0000000000007918 */ /* 0x00efe20000000000 */
.L_x_16:
[----:B------:R-:W1:Y:S01]  /*0e00*/  S2UR UR16, SR_CTAID.X ;  /* 0x00000000001079c3 */ /* 0x000e620000002500 */
[----:B------:R-:W-:-:S05]  /*0e10*/  CS2R.32 R70, SR_CgaSize ;  /* 0x0000000000467805 */ /* 0x000fca0000008a00 */
[----:B------:R-:W-:-:S05]  /*0e20*/  IMAD R70, R70, -0xa0, RZ ;  /* 0xffffff6046467824 */ /* 0x000fca00078e02ff */
[----:B------:R-:W-:-:S14]  /*0e30*/  R2UR UR5, R70 ;  /* 0x00000000460572ca */ /* 0x000fdc00000e0000 */
[----:B------:R-:W2:Y:S01]  /*0e40*/  LDCU UR5, c[0x0][UR5+0x2b0] ;  /* 0x00005600050577ac */ /* 0x000ea20008000800 */
[----:B------:R-:W-:-:S05]  /*0e50*/  CS2R.32 R70, SR_CgaSize ;  /* 0x0000000000467805 */ /* 0x000fca0000008a00 */
[----:B------:R-:W-:-:S05]  /*0e60*/  IMAD R70, R70, -0xa0, RZ ;  /* 0xffffff6046467824 */ /* 0x000fca00078e02ff */
[----:B------:R-:W-:-:S14]  /*0e70*/  R2UR UR4, R70 ;  /* 0x00000000460472ca */ /* 0x000fdc00000e0000 */
[----:B------:R-:W3:Y:S01]  /*0e80*/  LDCU UR4, c[0x0][UR4+0x2b4] ;  /* 0x00005680040477ac */ /* 0x000ee20008000800 */
[----:B------:R-:W4:Y:S01]  /*0e90*/  S2UR UR20, SR_CTAID.Y ;  /* 0x00000000001479c3 */ /* 0x000f220000002600 */
[----:B------:R-:W-:-:S05]  /*0ea0*/  CS2R.32 R70, SR_CgaSize ;  /* 0x0000000000467805 */ /* 0x000fca0000008a00 */
[----:B------:R-:W-:-:S05]  /*0eb0*/  IMAD R70, R70, -0xa0, RZ ;  /* 0xffffff6046467824 */ /* 0x000fca00078e02ff */
[----:B------:R-:W-:-:S14]  /*0ec0*/  R2UR UR7, R70 ;  /* 0x00000000460772ca */ /* 0x000fdc00000e0000 */
[----:B------:R-:W3:Y:S01]  /*0ed0*/  LDCU UR7, c[0x0][UR7+0x2a0] ;  /* 0x00005400070777ac */ /* 0x000ee20008000800 */
[----:B------:R-:W-:-:S05]  /*0ee0*/  CS2R.32 R70, SR_CgaSize ;  /* 0x0000000000467805 */ /* 0x000fca0000008a00 */
[----:B------:R-:W-:-:S05]  /*0ef0*/  IMAD R70, R70, -0xa0, RZ ;  /* 0xffffff6046467824 */ /* 0x000fca00078e02ff */
[----:B------:R-:W-:-:S14]  /*0f00*/  R2UR UR63, R70 ;  /* 0x00000000463f72ca */ /* 0x000fdc00000e0000 */
[----:B------:R-:W3:Y:S01]  /*0f10*/  LDCU UR63, c[0x0][UR63+0x2a4] ;  /* 0x000054803f3f77ac */ /* 0x000ee20008000800 */
[----:B------:R-:W-:Y:S02]  /*0f20*/  ULOP3.LUT UR55, UR52, 0x1, URZ, 0xc0, !UPT ;  /* 0x0000000134377892 */ /* 0x000fe4000f8ec0ff */
[----:B------:R-:W-:Y:S02]  /*0f30*/  USHF.R.U32.HI UR27, URZ, 0x1, UR52 ;  /* 0x00000001ff1b7899 */ /* 0x000fe40008011634 */
[----:B------:R-:W-:Y:S02]  /*0f40*/  UISETP.GT.U32.AND UP1, UPT, UR55, 0xffff, UPT ;  /* 0x0000ffff3700788c */ /* 0x000fe4000bf24070 */
[----:B------:R-:W-:Y:S01]  /*0f50*/  USHF.L.U32 UR38, UR52, 0x8, URZ ;  /* 0x0000000834267899 */ /* 0x000fe200080006ff */
[----:B-1----:R-:W-:Y:S01]  /*0f60*/  I2FP.F32.U32 R3, UR16 ;  /* 0x0000001000037c45 */ /* 0x002fe20008201000 */
[----:B------:R-:W-:Y:S01]  /*0f70*/  USHF.L.U32 UR37, UR52, 0xb, URZ ;  /* 0x0000000b34257899 */ /* 0x000fe200080006ff */
[----:B------:R-:W1:Y:S03]  /*0f80*/  LDCU UR21, c[0x0][0xb24] ;  /* 0x00016480ff1577ac */ /* 0x000e660008000800 */
[----:B--2---:R-:W-:Y:S01]  /*0f90*/  FMUL R3, R3, UR5 ;  /* 0x0000000503037c20 */ /* 0x004fe20008400000 */
[----:B------:R-:W2:Y:S01]  /*0fa0*/  LDCU UR42, c[0x0][0xb24] ;  /* 0x00016480ff2a77ac */ /* 0x000ea20008000800 */
[----:B----4-:R-:W-:-:S04]  /*0fb0*/  I2FP.F32.U32 R2, UR20 ;  /* 0x0000001400027c45 */ /* 0x010fc80008201000 */
[----:B------:R-:W4:Y:S01]  /*0fc0*/  F2I.U32.TRUNC.NTZ R3, R3 ;  /* 0x0000000300037305 */ /* 0x000f22000020f000 */
[----:B------:R-:W1:Y:S01]  /*0fd0*/  LDCU UR28, c[0x0][0xb30] ;  /* 0x00016600ff1c77ac */ /* 0x000e620008000800 */
[----:B---3--:R-:W-:Y:S01]  /*0fe0*/  FMUL R2, R2, UR4 ;  /* 0x0000000402027c20 */ /* 0x008fe20008400000 */
[----:B------:R-:W-:Y:S01]  /*0ff0*/  ULOP3.LUT UR4, UR52, 0x6, URZ, 0xc0, !UPT ;  /* 0x0000000634047892 */ /* 0x000fe2000f8ec0ff */
[----:B------:R-:W-:-:S04]  /*1000*/  UMOV UR14, 0x55 ;  /* 0x00000055000e7882 */ /* 0x000fc80000000000 */
[----:B------:R-:W3:Y:S01]  /*1010*/  F2I.U32.TRUNC.NTZ R2, R2 ;  /* 0x0000000200027305 */ /* 0x000ee2000020f000 */
[----:B------:R-:W-:Y:S01]  /*1020*/  UISETP.GT.U32.AND UP0, UPT, UR4, 0xffff, UPT ;  /* 0x0000ffff0400788c */ /* 0x000fe2000bf04070 */
[----:B------:R-:W-:Y:S01]  /*1030*/  UMOV UR15, 0x3 ;  /* 0x00000003000f7882 */ /* 0x000fe20000000000 */
[----:B------:R-:W-:Y:S02]  /*1040*/  USEL UR31, UR55, 0xffff, !UP1 ;  /* 0x0000ffff371f7887 */ /* 0x000fe4000c800000 */
[----:B------:R-:W-:Y:S01]  /*1050*/  USEL UR30, UR4, 0xffff, !UP0 ;  /* 0x0000ffff041e7887 */ /* 0x000fe2000c000000 */
[----:B----4-:R-:W-:Y:S02]  /*1060*/  R2UR UR5, R3 ;  /* 0x00000000030572ca */ /* 0x010fe400000e0000 */
[----:B---3--:R-:W-:Y:S02]  /*1070*/  R2UR UR6, R2 ;  /* 0x00000000020672ca */ /* 0x008fe400000e0000 */
[----:B------:R-:W-:-:S09]  /*1080*/  PRMT R2, RZ, 0x7610, R2 ;  /* 0x00007610ff027816 */ /* 0x000fd20000000002 */
[----:B------:R-:W-:-:S04]  /*1090*/  UIADD3 UR5, UPT, UPT, -UR5, URZ, URZ ;  /* 0x000000ff05057290 */ /* 0x000fc8000fffe1ff */
[----:B------:R-:W-:Y:S02]  /*10a0*/  UIMAD UR5, UR7, UR5, UR16 ;  /* 0x00000005070572a4 */ /* 0x000fe4000f8e0210 */
[----:B------:R-:W-:-:S04]  /*10b0*/  UIADD3 UR4, UPT, UPT, -UR6, URZ, URZ ;  /* 0x000000ff06047290 */ /* 0x000fc8000fffe1ff */
[----:B------:R-:W-:Y:S01]  /*10c0*/  IMAD.U32 R70, RZ, RZ, UR5 ;  /* 0x00000005ff467e24 */ /* 0x000fe2000f8e00ff */
[----:B------:R-:W-:Y:S01]  /*10d0*/  UIMAD UR63, UR63, UR4, UR20 ;  /* 0x000000043f3f72a4 */ /* 0x000fe2000f8e0214 */
[----:B-12---:R-:W-:Y:S11]  /*10e0*/  BRA.U UP6, `(.L_x_17) ;  /* 0x0000000106707547 */ /* 0x006ff6000b800000 */
[----:B------:R-:W-:Y:S01]  /*10f0*/  R2UR UR7, R70 ;  /* 0x00000000460772ca */ /* 0x000fe200000e0000 */
[----:B------:R-:W-:Y:S02]  /*1100*/  UISETP.NE.AND UP2, UPT, UR63, 0x2, UPT ;  /* 0x000000023f00788c */ /* 0x000fe4000bf45270 */
[----:B------:R-:W-:Y:S02]  /*1110*/  UISETP.NE.AND UP4, UPT, UR63, URZ, UPT ;  /* 0x000000ff3f00728c */ /* 0x000fe4000bf85270 */
[----:B------:R-:W-:Y:S02]  /*1120*/  UISETP.NE.AND UP0, UPT, UR63, 0x1, UPT ;  /* 0x000000013f00788c */ /* 0x000fe4000bf05270 */
[----:B------:R-:W-:Y:S02]  /*1130*/  USEL UR4, URZ, 0x10, UP2 ;  /* 0x00000010ff047887 */ /* 0x000fe40009000000 */
[----:B------:R-:W-:Y:S02]  /*1140*/  USEL UR12, URZ, 0x20, UP2 ;  /* 0x00000020ff0c7887 */ /* 0x000fe40009000000 */
[----:B------:R-:W-:-:S02]  /*1150*/  USEL UR5, URZ, 0x4, UP0 ;  /* 0x00000004ff057887 */ /* 0x000fc40008000000 */
[----:B------:R-:W-:Y:S02]  /*1160*/  UISETP.NE.AND UP3, UPT, UR7, URZ, UPT ;  /* 0x000000ff0700728c */ /* 0x000fe4000bf65270 */
[----:B------:R-:W-:Y:S02]  /*1170*/  UISETP.NE.AND UP1, UPT, UR63, 0x3, UPT ;  /* 0x000000033f00788c */ /* 0x000fe4000bf25270 */
[----:B------:R-:W-:Y:S02]  /*1180*/  UISETP.NE.AND UP2, UPT, UR7, URZ, UP4 ;  /* 0x000000ff0700728c */ /* 0x000fe4000a745270 */
[----:B------:R-:W-:Y:S02]  /*1190*/  USEL UR11, URZ, 0x8, UP0 ;  /* 0x00000008ff0b7887 */ /* 0x000fe40008000000 */
[----:B------:R-:W-:Y:S02]  /*11a0*/  UISETP.NE.AND UP0, UPT, UR7, 0x1, UPT ;  /* 0x000000010700788c */ /* 0x000fe4000bf05270 */
[----:B------:R-:W-:-:S02]  /*11b0*/  USEL UR6, URZ, 0x2, UP4 ;  /* 0x00000002ff067887 */ /* 0x000fc4000a000000 */
[----:B------:R-:W-:Y:S02]  /*11c0*/  USEL UR7, URZ, 0x40, UP1 ;  /* 0x00000040ff077887 */ /* 0x000fe40008800000 */
[----:B------:R-:W-:Y:S02]  /*11d0*/  USEL UR10, URZ, 0x1, UP2 ;  /* 0x00000001ff0a7887 */ /* 0x000fe40009000000 */
[----:B------:R-:W-:Y:S02]  /*11e0*/  USEL UR8, UR5, 0x4, UP3 ;  /* 0x0000000405087887 */ /* 0x000fe40009800000 */
[----:B------:R-:W-:Y:S02]  /*11f0*/  USEL UR4, UR4, 0x10, UP3 ;  /* 0x0000001004047887 */ /* 0x000fe40009800000 */
[----:B------:R-:W-:Y:S02]  /*1200*/  USEL UR9, UR7, 0x40, UP3 ;  /* 0x0000004007097887 */ /* 0x000fe40009800000 */
[----:B------:R-:W-:-:S02]  /*1210*/  USEL UR5, UR6, 0x2, UP0 ;  /* 0x0000000206057887 */ /* 0x000fc40008000000 */
[----:B------:R-:W-:Y:S02]  /*1220*/  UIADD3 UR4, UPT, UPT, UR4, UR8, UR10 ;  /* 0x0000000804047290 */ /* 0x000fe4000fffe00a */
[----:B------:R-:W-:Y:S02]  /*1230*/  USEL UR13, URZ, 0x80, UP1 ;  /* 0x00000080ff0d7887 */ /* 0x000fe40008800000 */
[----:B------:R-:W-:Y:S02]  /*1240*/  USEL UR7, UR11, 0x8, UP0 ;  /* 0x000000080b077887 */ /* 0x000fe40008000000 */
[----:B------:R-:W-:Y:S02]  /*1250*/  USEL UR6, UR12, 0x20, UP0 ;  /* 0x000000200c067887 */ /* 0x000fe40008000000 */
[----:B------:R-:W-:Y:S02]  /*1260*/  UIADD3 UR4, UPT, UPT, UR5, UR9, UR4 ;  /* 0x0000000905047290 */ /* 0x000fe4000fffe004 */
[----:B------:R-:W-:-:S02]  /*1270*/  USEL UR5, UR13, 0x80, UP0 ;  /* 0x000000800d057887 */ /* 0x000fc40008000000 */
[----:B------:R-:W-:-:S04]  /*1280*/  UIADD3 UR4, UPT, UPT, UR6, UR7, UR4 ;  /* 0x0000000706047290 */ /* 0x000fc8000fffe004 */
[----:B------:R-:W-:-:S06]  /*1290*/  UIADD3 UR4, UPT, UPT, UR4, UR5, URZ ;  /* 0x0000000504047290 */ /* 0x000fcc000fffe0ff */
[----:B------:R-:W-:-:S07]  /*12a0*/  MOV R2, UR4 ;  /* 0x0000000400027c02 */ /* 0x000fce0008000f00 */
.L_x_17:
[----:B------:R-:W1:Y:S01]  /*12b0*/  S2UR UR36, SR_CTAID.Z ;  /* 0x00000000002479c3 */ /* 0x000e620000002700 */
[----:B------:R-:W-:Y:S02]  /*12c0*/  UISETP.GE.AND UP0, UPT, UR21, 0x1, UPT ;  /* 0x000000011500788c */ /* 0x000fe4000bf06270 */
[----:B------:R-:W-:Y:S02]  /*12d0*/  ULOP3.LUT UR31, UR31, 0xffff, URZ, 0xc0, !UPT ;  /* 0x0000ffff1f1f7892 */ /* 0x000fe4000f8ec0ff */
[----:B------:R-:W-:Y:S02]  /*12e0*/  ULOP3.LUT UR30, UR30, 0xffff, URZ, 0xc0, !UPT ;  /* 0x0000ffff1e1e7892 */ /* 0x000fe4000f8ec0ff */
[----:B------:R-:W-:Y:S02]  /*12f0*/  UISETP.NE.AND UP3, UPT, UR17, 0x2, UPT ;  /* 0x000000021100788c */ /* 0x000fe4000bf65270 */
[----:B------:R-:W-:Y:S02]  /*1300*/  ULOP3.LUT UR38, UR38, 0x600, URZ, 0xc0, !UPT ;  /* 0x0000060026267892 */ /* 0x000fe4000f8ec0ff */
[----:B------:R-:W-:-:S02]  /*1310*/  ULOP3.LUT UR37, UR37, 0x800, URZ, 0xc0, !UPT ;  /* 0x0000080025257892 */ /* 0x000fc4000f8ec0ff */
[----:B------:R-:W-:Y:S02]  /*1320*/  USHF.L.U32 UR31, UR14, UR31, URZ ;  /* 0x0000001f0e1f7299 */ /* 0x000fe400080006ff */
[----:B------:R-:W-:Y:S01]  /*1330*/  USHF.L.U32 UR30, UR15, UR30, URZ ;  /* 0x0000001e0f1e7299 */ /* 0x000fe200080006ff */
[----:B------:R-:W-:Y:S11]  /*1340*/  BRA.U !UP0, `(.L_x_18) ;  /* 0x0000000108d47547 */ /* 0x000ff6000b800000 */
[----:B------:R-:W2:Y:S01]  /*1350*/  LDCU.128 UR12, c[0x0][0xb10] ;  /* 0x00016200ff0c77ac */ /* 0x000ea20008000c00 */
[----:B------:R-:W3:Y:S01]  /*1360*/  LDCU UR6, c[0x0][0x370] ;  /* 0x00006e00ff0677ac */ /* 0x000ee20008000800 */
[----:B------:R-:W4:Y:S01]  /*1370*/  LDCU UR5, c[0x0][0x374] ;  /* 0x00006e80ff0577ac */ /* 0x000f220008000800 */
[----:B------:R-:W1:Y:S01]  /*1380*/  LDCU UR26, c[0x0][0xb0c] ;  /* 0x00016180ff1a77ac */ /* 0x000e620008000800 */
[----:B------:R-:W1:Y:S01]  /*1390*/  LDCU UR7, c[0x0][0xb20] ;  /* 0x00016400ff0777ac */ /* 0x000e620008000800 */
[----:B------:R-:W1:Y:S01]  /*13a0*/  LDCU.64 UR8, c[0x0][0xb28] ;  /* 0x00016500ff0877ac */ /* 0x000e620008000a00 */
[----:B--2---:R-:W-:Y:S02]  /*13b0*/  UISETP.NE.AND UP0, UPT, UR14, 0x1, UPT ;  /* 0x000000010e00788c */ /* 0x004fe4000bf05270 */
[----:B----4-:R-:W-:Y:S02]  /*13c0*/  UIMAD.WIDE.U32 UR10, UR5, UR15, URZ ;  /* 0x0000000f050a72a5 */ /* 0x010fe4000f8e00ff */
[----:B---3--:R-:W-:-:S02]  /*13d0*/  UIMAD.WIDE.U32 UR22, UR6, UR12, URZ ;  /* 0x0000000c061672a5 */ /* 0x008fc4000f8e00ff */
[----:B-1----:R-:W-:Y:S02]  /*13e0*/  UISETP.NE.AND UP1, UPT, UR26, 0x1, UPT ;  /* 0x000000011a00788c */ /* 0x002fe4000bf25270 */
[----:B------:R-:W-:Y:S01]  /*13f0*/  UISETP.NE.AND UP2, UPT, UR21, 0x1, UPT ;  /* 0x000000011500788c */ /* 0x000fe2000bf45270 */
[----:B------:R-:W-:Y:S02]  /*1400*/  UMOV UR10, UR11 ;  /* 0x0000000b000a7c82 */ /* 0x000fe40008000000 */
[----:B------:R-:W-:Y:S01]  /*1410*/  UMOV UR22, UR23 ;  /* 0x0000001700167c82 */ /* 0x000fe20008000000 */
[----:B------:R-:W-:Y:S02]  /*1420*/  @UP0 USHF.R.U32.HI UR5, URZ, UR7, UR10 ;  /* 0x00000007ff050299 */ /* 0x000fe4000801160a */
[----:B------:R-:W-:Y:S02]  /*1430*/  UIMAD.WIDE.U32 UR24, UR20, UR15, URZ ;  /* 0x0000000f141872a5 */ /* 0x000fe4000f8e00ff */
[----:B------:R-:W-:-:S02]  /*1440*/  UIMAD.WIDE.U32 UR10, UR5, UR8, URZ ;  /* 0x00000008050a72a5 */ /* 0x000fc4000f8e00ff */
[----:B------:R-:W-:Y:S02]  /*1450*/  @UP1 USHF.R.U32.HI UR6, URZ, UR13, UR22 ;  /* 0x0000000dff061299 */ /* 0x000fe40008011616 */
[----:B------:R-:W-:Y:S02]  /*1460*/  UIMAD.WIDE.U32 UR18, UR16, UR12, URZ ;  /* 0x0000000c101272a5 */ /* 0x000fe4000f8e00ff */
[----:B------:R-:W-:Y:S01]  /*1470*/  UIMAD.WIDE.U32 UR22, UR6, UR8, URZ ;  /* 0x00000008061672a5 */ /* 0x000fe2000f8e00ff */
[----:B------:R-:W-:Y:S01]  /*1480*/  UMOV UR4, UR25 ;  /* 0x0000001900047c82 */ /* 0x000fe20008000000 */
[----:B------:R-:W-:Y:S01]  /*1490*/  UMOV UR10, UR11 ;  /* 0x0000000b000a7c82 */ /* 0x000fe20008000000 */
[----:B------:R-:W-:Y:S02]  /*14a0*/  USHF.R.U32.HI UR4, URZ, UR7, UR4 ;  /* 0x00000007ff047299 */ /* 0x000fe40008011604 */
[----:B------:R-:W-:Y:S01]  /*14b0*/  @UP2 USHF.R.U32.HI UR5, URZ, UR9, UR10 ;  /* 0x00000009ff052299 */ /* 0x000fe2000801160a */
[----:B------:R-:W-:Y:S01]  /*14c0*/  UMOV UR18, UR19 ;  /* 0x0000001300127c82 */ /* 0x000fe20008000000 */
[----:B------:R-:W-:Y:S01]  /*14d0*/  UMOV UR22, UR23 ;  /* 0x0000001700167c82 */ /* 0x000fe20008000000 */
[----:B------:R-:W-:-:S02]  /*14e0*/  USHF.R.U32.HI UR13, URZ, UR13, UR18 ;  /* 0x0000000dff0d7299 */ /* 0x000fc40008011612 */
[----:B------:R-:W-:Y:S02]  /*14f0*/  USEL UR4, UR20, UR4, !UP0 ;  /* 0x0000000414047287 */ /* 0x000fe4000c000000 */
[----:B------:R-:W-:Y:S02]  /*1500*/  @UP2 USHF.R.U32.HI UR6, URZ, UR9, UR22 ;  /* 0x00000009ff062299 */ /* 0x000fe40008011616 */
[----:B------:R-:W-:Y:S02]  /*1510*/  UIMAD UR7, UR5, UR21, URZ ;  /* 0x00000015050772a4 */ /* 0x000fe4000f8e02ff */
[----:B------:R-:W-:Y:S02]  /*1520*/  USEL UR5, UR16, UR13, !UP1 ;  /* 0x0000000d10057287 */ /* 0x000fe4000c800000 */
[----:B------:R-:W-:Y:S02]  /*1530*/  UIMAD UR12, UR6, UR21, URZ ;  /* 0x00000015060c72a4 */ /* 0x000fe4000f8e02ff */
[----:B------:R-:W-:-:S02]  /*1540*/  UISETP.GE.AND UP0, UPT, UR4, UR7, UPT ;  /* 0x000000070400728c */ /* 0x000fc4000bf06270 */
[----:B------:R-:W-:Y:S02]  /*1550*/  UIMAD.WIDE.U32 UR10, UR4, UR8, URZ ;  /* 0x00000008040a72a5 */ /* 0x000fe4000f8e00ff */
[----:B------:R-:W-:Y:S02]  /*1560*/  UISETP.GE.OR UP0, UPT, UR5, UR12, UP0 ;  /* 0x0000000c0500728c */ /* 0x000fe40008706670 */
[----:B------:R-:W-:Y:S02]  /*1570*/  UIMAD.WIDE.U32 UR12, UR5, UR8, URZ ;  /* 0x00000008050c72a5 */ /* 0x000fe4000f8e00ff */
[----:B------:R-:W-:Y:S01]  /*1580*/  UIADD3 UR10, UPT, UPT, -UR4, URZ, URZ ;  /* 0x000000ff040a7290 */ /* 0x000fe2000fffe1ff */
[----:B------:R-:W-:Y:S01]  /*1590*/  UMOV UR8, UR11 ;  /* 0x0000000b00087c82 */ /* 0x000fe20008000000 */
[----:B------:R-:W-:Y:S02]  /*15a0*/  UIADD3 UR11, UPT, UPT, -UR5, URZ, URZ ;  /* 0x000000ff050b7290 */ /* 0x000fe4000fffe1ff */
[----:B------:R-:W-:-:S03]  /*15b0*/  USHF.R.U32.HI UR8, URZ, UR9, UR8 ;  /* 0x00000009ff087299 */ /* 0x000fc60008011608 */
[----:B------:R-:W-:Y:S01]  /*15c0*/  @!UP0 UMOV UR7, UR13 ;  /* 0x0000000d00078c82 */ /* 0x000fe20008000000 */
[----:B------:R-:W-:Y:S02]  /*15d0*/  UIMAD UR20, UR14, UR10, UR20 ;  /* 0x0000000a0e1472a4 */ /* 0x000fe4000f8e0214 */
[----:B------:R-:W-:Y:S02]  /*15e0*/  USEL UR8, UR4, UR8, !UP2 ;  /* 0x0000000804087287 */ /* 0x000fe4000d000000 */
[----:B------:R-:W-:Y:S02]  /*15f0*/  @!UP0 USHF.R.U32.HI UR7, URZ, UR9, UR7 ;  /* 0x00000009ff078299 */ /* 0x000fe40008011607 */
[----:B------:R-:W-:Y:S02]  /*1600*/  UIADD3 UR9, UPT, UPT, -UR8, URZ, URZ ;  /* 0x000000ff08097290 */ /* 0x000fe4000fffe1ff */
[----:B------:R-:W-:Y:S02]  /*1610*/  @!UP0 USEL UR7, UR5, UR7, !UP2 ;  /* 0x0000000705078287 */ /* 0x000fe4000d000000 */
[----:B------:R-:W-:-:S02]  /*1620*/  UIMAD UR9, UR21, UR9, UR4 ;  /* 0x00000009150972a4 */ /* 0x000fc4000f8e0204 */
[----:B------:R-:W-:Y:S02]  /*1630*/  @!UP0 UIADD3 UR8, UPT, UPT, UR8, -UR7, URZ ;  /* 0x8000000708088290 */ /* 0x000fe4000fffe0ff */
[----:B------:R-:W-:Y:S02]  /*1640*/  @!UP0 UIMAD UR6, UR9, UR6, UR7 ;  /* 0x00000006090682a4 */ /* 0x000fe4000f8e0207 */
[----:B------:R-:W-:Y:S02]  /*1650*/  @!UP0 UIMAD UR4, UR8, UR21, UR5 ;  /* 0x00000015080482a4 */ /* 0x000fe4000f8e0205 */
[----:B------:R-:W-:Y:S02]  /*1660*/  UIMAD UR16, UR26, UR11, UR16 ;  /* 0x0000000b1a1072a4 */ /* 0x000fe4000f8e0210 */
[----:B------:R-:W-:Y:S01]  /*1670*/  UIMAD UR20, UR4, UR14, UR20 ;  /* 0x0000000e041472a4 */ /* 0x000fe2000f8e0214 */
[----:B------:R-:W-:Y:S02]  /*1680*/  @!UP0 UMOV UR5, UR6 ;  /* 0x0000000600058c82 */ /* 0x000fe40008000000 */
[----:B------:R-:W-:-:S12]  /*1690*/  UIMAD UR16, UR5, UR26, UR16 ;  /* 0x0000001a051072a4 */ /* 0x000fd8000f8e0210 */
.L_x_18:
[----:B------:R-:W-:-:S09]  /*16a0*/  UISETP.NE.AND UP0, UPT, UR28, 0x1, UPT ;  /* 0x000000011c00788c */ /* 0x000fd2000bf05270 */
[----:B------:R-:W-:Y:S05]  /*16b0*/  BRA.U UP0, `(.L_x_19) ;  /* 0x0000000100447547 */ /* 0x000fea000b800000 */
[----:B------:R-:W2:Y:S01]  /*16c0*/  LDCU.128 UR8, c[0x0][0xb10] ;  /* 0x00016200ff0877ac */ /* 0x000ea20008000c00 */
[----:B------:R-:W3:Y:S01]  /*16d0*/  LDCU UR12, c[0x0][0xb0c] ;  /* 0x00016180ff0c77ac */ /* 0x000ee20008000800 */
[----:B------:R-:W4:Y:S01]  /*16e0*/  LDCU UR13, c[0x0][0xb20] ;  /* 0x00016400ff0d77ac */ /* 0x000f220008000800 */
[----:B--2---:R-:W-:Y:S02]  /*16f0*/  UIMAD.WIDE.U32 UR6, UR16, UR8, URZ ;  /* 0x00000008100672a5 */ /* 0x004fe4000f8e00ff */
[----:B------:R-:W-:Y:S02]  /*1700*/  UIMAD.WIDE.U32 UR4, UR20, UR11, URZ ;  /* 0x0000000b140472a5 */ /* 0x000fe4000f8e00ff */
[----:B---3--:R-:W-:Y:S02]  /*1710*/  UISETP.NE.AND UP1, UPT, UR12, 0x1, UPT ;  /* 0x000000010c00788c */ /* 0x008fe4000bf25270 */
[----:B------:R-:W-:Y:S01]  /*1720*/  UISETP.NE.AND UP0, UPT, UR10, 0x1, UPT ;  /* 0x000000010a00788c */ /* 0x000fe2000bf05270 */
[----:B------:R-:W-:-:S02]  /*1730*/  UMOV UR6, UR7 ;  /* 0x0000000700067c82 */ /* 0x000fc40008000000 */
[----:B------:R-:W-:Y:S01]  /*1740*/  UMOV UR4, UR5 ;  /* 0x0000000500047c82 */ /* 0x000fe20008000000 */
[----:B------:R-:W-:Y:S02]  /*1750*/  USHF.R.U32.HI UR9, URZ, UR9, UR6 ;  /* 0x00000009ff097299 */ /* 0x000fe40008011606 */
[----:B----4-:R-:W-:Y:S02]  /*1760*/  USHF.R.U32.HI UR4, URZ, UR13, UR4 ;  /* 0x0000000dff047299 */ /* 0x010fe40008011604 */
[----:B------:R-:W-:Y:S02]  /*1770*/  USEL UR5, UR16, UR9, !UP1 ;  /* 0x0000000910057287 */ /* 0x000fe4000c800000 */
[----:B------:R-:W-:-:S04]  /*1780*/  USEL UR4, UR20, UR4, !UP0 ;  /* 0x0000000414047287 */ /* 0x000fc8000c000000 */
[----:B------:R-:W-:Y:S02]  /*1790*/  UIADD3 UR6, UPT, UPT, UR5, -UR4, URZ ;  /* 0x8000000405067290 */ /* 0x000fe4000fffe0ff */
[----:B------:R-:W-:Y:S02]  /*17a0*/  UIADD3 UR4, UPT, UPT, -UR5, UR4, URZ ;  /* 0x0000000405047290 */ /* 0x000fe4000fffe1ff */
[----:B------:R-:W-:Y:S02]  /*17b0*/  UIMAD UR20, UR6, UR10, UR20 ;  /* 0x0000000a061472a4 */ /* 0x000fe4000f8e0214 */
[----:B------:R-:W-:-:S12]  /*17c0*/  UIMAD UR16, UR4, UR12, UR16 ;  /* 0x0000000c041072a4 */ /* 0x000fd8000f8e0210 */
.L_x_19:
[----:B------:R-:W-:-:S09]  /*17d0*/  UISETP.EQ.U32.AND UP0, UPT, UR29, 0x1, UPT ;  /* 0x000000011d00788c */ /* 0x000fd2000bf02070 */
[----:B------:R-:W-:Y:S05]  /*17e0*/  BRA.U !UP0, `(.L_x_20) ;  /* 0x00000001080c7547 */ /* 0x000fea000b800000 */
[----:B------:R-:W-:Y:S01]  /*17f0*/  UCGABAR_WAIT ;  /* 0x0000000000007dc7 */ /* 0x000fe20008000000 */
[----:B------:R-:W-:Y:S01]  /*1800*/  CCTL.IVALL ;  /* 0x00000000ff00798f */ /* 0x000fe20002000000 */
[----:B------:R-:W-:Y:S05]  /*1810*/  BRA `(.L_x_21) ;  /* 0x0000000000047947 */ /* 0x000fea0003800000 */
.L_x_20:
[----:B------:R-:W-:Y:S06]  /*1820*/  BAR.SYNC.DEFER_BLOCKING 0x0 ;  /* 0x0000000000007b1d */ /* 0x000fec0000010000 */
.L_x_21:
[----:B------:R-:W-:Y:S05]  /*1830*/  BRA.U UP3, `(.L_x_22) ;  /* 0x0000001503607547 */ /* 0x000fea000b800000 */
[----:B------:R-:W2:Y:S01]  /*1840*/  LDCU UR6, c[0x0][0x38c] ;  /* 0x00007180ff0677ac */ /* 0x000ea20008000800 */
[----:B------:R-:W-:Y:S01]  /*1850*/  PLOP3.LUT P2, PT, PT, PT, UP5, 0x80, 0x8 ;  /* 0x000000000008781c */ /* 0x000fe20003f4f058 */
[----:B------:R-:W-:Y:S01]  /*1860*/  IMAD.MOV.U32 R12, RZ, RZ, 0x1 ;  /* 0x00000001ff0c7424 */ /* 0x000fe200078e00ff */
[----:B------:R-:W-:Y:S01]  /*1870*/  ISETP.EQ.OR P3, PT, R0, RZ, P4 ;  /* 0x000000ff0000720c */ /* 0x000fe20002762670 */
[----:B------:R-:W-:Y:S01]  /*1880*/  UISETP.NE.AND UP1, UPT, UR17, URZ, UPT ;  /* 0x000000ff1100728c */ /* 0x000fe2000bf25270 */
[----:B------:R-:W-:Y:S02]  /*1890*/  PLOP3.LUT P2, PT, P2, PT, PT, 0x8, 0x80 ;  /* 0x000000000080781c */ /* 0x000fe4000174e170 */
[----:B------:R-:W-:Y:S01]  /*18a0*/  CS2R R10, SRZ ;  /* 0x00000000000a7805 */ /* 0x000fe2000001ff00 */
[----:B------:R-:W-:Y:S01]  /*18b0*/  IMAD.MOV.U32 R9, RZ, RZ, RZ ;  /* 0x000000ffff097224 */ /* 0x000fe200078e00ff */
[----:B------:R-:W3:Y:S01]  /*18c0*/  LDCU UR49, c[0x0][0x370] ;  /* 0x00006e00ff3177ac */ /* 0x000ee20008000800 */
[----:B------:R-:W-:Y:S01]  /*18d0*/  IMAD.MOV.U32 R8, RZ, RZ, 0x1 ;  /* 0x00000001ff087424 */ /* 0x000fe200078e00ff */
[----:B------:R-:W4:Y:S01]  /*18e0*/  LDCU.64 UR46, c[0x0][0x348] ;  /* 0x00006900ff2e77ac */ /* 0x000f220008000a00 */
[----:B------:R-:W1:Y:S01]  /*18f0*/  LDCU UR48, c[0x0][0x374] ;  /* 0x00006e80ff3077ac */ /* 0x000e620008000800 */
[----:B--2---:R-:W-:-:S02]  /*1900*/  UIADD3 UR5, UPT, UPT, UR6, 0x3f, URZ ;  /* 0x0000003f06057890 */ /* 0x004fc4000fffe0ff */
[----:B------:R-:W-:Y:S02]  /*1910*/  UIADD3 UR56, UPT, UPT, UR6, 0x7e, URZ ;  /* 0x0000007e06387890 */ /* 0x000fe4000fffe0ff */
[----:B------:R-:W-:Y:S02]  /*1920*/  USHF.R.S32.HI UR4, URZ, 0x1f, UR5 ;  /* 0x0000001fff047899 */ /* 0x000fe40008011405 */
[----:B------:R-:W-:Y:S02]  /*1930*/  USEL UR40, UR40, 0x2, UP1 ;  /* 0x0000000228287887 */ /* 0x000fe40008800000 */
[----:B------:R-:W-:Y:S02]  /*1940*/  ULEA.HI UR4, UR4, UR5, URZ, 0x6 ;  /* 0x0000000504047291 */ /* 0x000fe4000f8f30ff */
[----:B------:R-:W-:Y:S02]  /*1950*/  USHF.L.U32 UR5, UR27, 0x4, URZ ;  /* 0x000000041b057899 */ /* 0x000fe400080006ff */
[----:B------:R-:W-:-:S02]  /*1960*/  USHF.R.S32.HI UR51, URZ, 0x6, UR4 ;  /* 0x00000006ff337899 */ /* 0x000fc40008011404 */
[----:B------:R-:W-:Y:S02]  /*1970*/  UIADD3 UR4, UPT, UPT, UR6, -0x1, URZ ;  /* 0xffffffff06047890 */ /* 0x000fe4000fffe0ff */
[----:B------:R-:W-:Y:S02]  /*1980*/  UISETP.LT.U32.AND UP0, UPT, UR51, 0x4, UPT ;  /* 0x000000043300788c */ /* 0x000fe4000bf01070 */
[----:B------:R-:W-:Y:S02]  /*1990*/  UISETP.GE.U32.AND UP2, UPT, UR4, -0x7f, UPT ;  /* 0xffffff810400788c */ /* 0x000fe4000bf46070 */
[----:B------:R-:W-:Y:S02]  /*19a0*/  USEL UR50, UR51, 0x4, UP0 ;  /* 0x0000000433327887 */ /* 0x000fe40008000000 */
[----:B------:R-:W-:Y:S02]  /*19b0*/  ULOP3.LUT UR53, UR5, 0x30, URZ, 0xe2, !UPT ;  /* 0x0000003005357892 */ /* 0x000fe4000f8ee2ff */
[----:B------:R-:W-:-:S02]  /*19c0*/  UIADD3 UR39, UPT, UPT, UR50, -0x1, URZ ;  /* 0xffffffff32277890 */ /* 0x000fc4000fffe0ff */
[----:B------:R-:W-:Y:S01]  /*19d0*/  UIADD3 UR54, UPT, UPT, UR51, -UR50, URZ ;  /* 0x8000003233367290 */ /* 0x000fe2000fffe0ff */
[----:B------:R-:W-:Y:S02]  /*19e0*/  UMOV UR29, URZ ;  /* 0x000000ff001d7c82 */ /* 0x000fe40008000000 */
[----:B------:R-:W-:-:S04]  /*19f0*/  @UP2 UIADD3 UR39, UPT, UPT, UR50, URZ, URZ ;  /* 0x000000ff32272290 */ /* 0x000fc8000fffe0ff */
[----:B-1-34-:R-:W-:-:S12]  /*1a00*/  UIADD3 UR39, UPT, UPT, UR39, 0x1, URZ ;  /* 0x0000000127277890 */ /* 0x01afd8000fffe0ff */
.L_x_46:
[----:B------:R-:W-:Y:S01]  /*1a10*/  UISETP.NE.AND UP0, UPT, UR52, URZ, UPT ;  /* 0x000000ff3400728c */ /* 0x000fe2000bf05270 */
[----:B-1----:R-:W1:Y:S08]  /*1a20*/  S2UR UR52, SR_CgaCtaId ;  /* 0x00000000003479c3 */ /* 0x002e700000008800 */
[----:B---3--:R-:W-:Y:S05]  /*1a30*/  BRA.U UP0, `(.L_x_23) ;  /* 0x0000000100347547 */ /* 0x008fea000b800000 */
[----:B------:R-:W2:Y:S01]  /*1a40*/  S2R R0, SR_CgaCtaId ;  /* 0x0000000000007919 */ /* 0x000ea20000008800 */
[----:B------:R-:W-:Y:S02]  /*1a50*/  MOV R3, 0x400 ;  /* 0x0000040000037802 */ /* 0x000fe40000000f00 */
[----:B------:R-:W-:Y:S02]  /*1a60*/  SHF.L.U32 R2, R8, 0x1f, RZ ;  /* 0x0000001f08027819 */ /* 0x000fe400000006ff */
[----:B--2---:R-:W-:-:S05]  /*1a70*/  LEA R0, R0, R3, 0x18 ;  /* 0x0000000300007211 */ /* 0x004fca00078ec0ff */
[----:B------:R-:W-:-:S04]  /*1a80*/  IMAD R3, R9, 0x8, R0 ;  /* 0x0000000809037824 */ /* 0x000fc800078e0200 */
[----:B------:R-:W2:Y:S02]  /*1a90*/  SYNCS.PHASECHK.TRANS64.TRYWAIT P0, [R3+URZ+0x100], R2 ;  /* 0x00010002030075a7 */ /* 0x000ea400080011ff */
[----:B--2---:R-:W-:Y:S05]  /*1aa0*/  @!P0 BRA `(.L_x_24) ;  /* 0x0000006c003c8947 */ /* 0x004fea0003800000 */
.L_x_142:
[----:B------:R-:W-:Y:S01]  /*1ab0*/  VIADD R9, R9, 0x1 ;  /* 0x0000000109097836 */ /* 0x000fe20000000000 */
[----:B------:R2:W-:Y:S04]  /*1ac0*/  SYNCS.ARRIVE.TRANS64.A1T0 RZ, [R3+URZ+0xf0], RZ ;  /* 0x0000f0ff03ff79a7 */ /* 0x0005e800081000ff */
[----:B------:R-:W-:-:S04]  /*1ad0*/  ISETP.NE.AND P0, PT, R9, 0x2, PT ;  /* 0x000000020900780c */ /* 0x000fc80003f05270 */
[----:B------:R-:W-:Y:S02]  /*1ae0*/  SEL R9, R9, RZ, P0 ;  /* 0x000000ff09097207 */ /* 0x000fe40000000000 */
[----:B--2---:R-:W-:-:S04]  /*1af0*/  SEL R3, RZ, 0x1, P0 ;  /* 0x00000001ff037807 */ /* 0x004fc80000000000 */
[----:B------:R-:W-:Y:S02]  /*1b00*/  LOP3.LUT R8, R8, R3, RZ, 0x3c, !PT ;  /* 0x0000000308087212 */ /* 0x000fe400078e3cff */
.L_x_23:
[----:B------:R-:W-:Y:S01]  /*1b10*/  UMOV UR21, 0x400 ;  /* 0x0000040000157882 */ /* 0x000fe20000000000 */
[----:B------:R-:W-:Y:S01]  /*1b20*/  SHF.L.U32 R0, R12, 0x1f, RZ ;  /* 0x0000001f0c007819 */ /* 0x000fe200000006ff */
[----:B-1----:R-:W-:Y:S02]  /*1b30*/  ULEA UR21, UR52, UR21, 0x18 ;  /* 0x0000001534157291 */ /* 0x002fe4000f8ec0ff */
[----:B------:R-:W-:Y:S02]  /*1b40*/  UISETP.GE.U32.AND UP0, UPT, UR56, 0x7f, UPT ;  /* 0x0000007f3800788c */ /* 0x000fe4000bf06070 */
[----:B------:R-:W-:Y:S02]  /*1b50*/  ULEA UR4, UR29, UR21, 0x3 ;  /* 0x000000151d047291 */ /* 0x000fe4000f8e18ff */
[----:B------:R-:W-:Y:S02]  /*1b60*/  ULEA UR19, UR20, UR55, 0x1 ;  /* 0x0000003714137291 */ /* 0x000fe4000f8e08ff */
[----:B------:R-:W-:-:S02]  /*1b70*/  ULEA UR35, UR16, UR53, 0x6 ;  /* 0x0000003510237291 */ /* 0x000fc4000f8e30ff */
[----:B------:R-:W-:Y:S01]  /*1b80*/  USHF.L.U32 UR19, UR19, 0x6, URZ ;  /* 0x0000000613137899 */ /* 0x000fe200080006ff */
[----:B------:R-:W-:Y:S02]  /*1b90*/  UMOV UR7, URZ ;  /* 0x000000ff00077c82 */ /* 0x000fe40008000000 */
[----:B------:R1:W2:Y:S01]  /*1ba0*/  SYNCS.PHASECHK.TRANS64.TRYWAIT P1, [UR4+0x20], R0 ;  /* 0x00002000ff0075a7 */ /* 0x0002a20008021104 */
[----:B------:R-:W-:Y:S08]  /*1bb0*/  BRA.U !UP0, `(.L_x_25) ;  /* 0x00000005080c7547 */ /* 0x000ff0000b800000 */
[----:B------:R-:W-:Y:S01]  /*1bc0*/  UMOV UR13, URZ ;  /* 0x000000ff000d7c82 */ /* 0x000fe20008000000 */
[----:B------:R-:W-:-:S05]  /*1bd0*/  UMOV UR5, UR29 ;  /* 0x0000001d00057c82 */ /* 0x000fca0008000000 */
.L_x_33:
[----:B------:R-:W-:Y:S01]  /*1be0*/  ULEA UR33, UR5, UR21, 0x3 ;  /* 0x0000001505217291 */ /* 0x000fe2000f8e18ff */
[----:B--2---:R-:W-:Y:S01]  /*1bf0*/  @!P4 MOV R2, 0xc000 ;  /* 0x0000c0000002c802 */ /* 0x004fe20000000f00 */
[----:B--23--:R-:W-:Y:S10]  /*1c00*/  @P1 BRA `(.L_x_26) ;  /* 0x00000000000c1947 */ /* 0x00cff40003800000 */
[----:B------:R-:W-:-:S04]  /*1c10*/  SHF.L.U32 R3, R12, 0x1f, RZ ;  /* 0x0000001f0c037819 */ /* 0x000fc800000006ff */
[----:B------:R-:W2:Y:S02]  /*1c20*/  SYNCS.PHASECHK.TRANS64.TRYWAIT P0, [UR33+0x20], R3 ;  /* 0x00002003ff0075a7 */ /* 0x000ea40008001121 */
[----:B--2---:R-:W-:Y:S05]  /*1c30*/  @!P0 BRA `(.L_x_27) ;  /* 0x0000006800ec8947 */ /* 0x004fea0003800000 */
.L_x_26:
[----:B------:R2:W-:Y:S01]  /*1c40*/  @!P4 SYNCS.ARRIVE.TRANS64 RZ, [UR33], R2 ;  /* 0x00000002ffffc9a7 */ /* 0x0005e20008000021 */
[----:B------:R-:W-:-:S04]  /*1c50*/  ULOP3.LUT UR4, UR40, 0x2, URZ, 0xfc, !UPT ;  /* 0x0000000228047892 */ /* 0x000fc8000f8efcff */
[----:B------:R-:W-:-:S09]  /*1c60*/  UISETP.NE.AND UP0, UPT, UR4, 0x2, UPT ;  /* 0x000000020400788c */ /* 0x000fd2000bf05270 */
[----:B------:R-:W-:Y:S05]  /*1c70*/  BRA.U UP0, `(.L_x_28) ;  /* 0x0000000100047547 */ /* 0x000fea000b800000 */
[----:B------:R-:W-:Y:S05]  /*1c80*/  BPT.TRAP 0x1 ;  /* 0x000000040000795c */ /* 0x000fea0000300000 */
.L_x_28:
[----:B------:R-:W-:Y:S04]  /*1c90*/  BSSY.RECONVERGENT B0, `(.L_x_29) ;  /* 0x0000003000007945 */ /* 0x000fe80003800200 */
[----:B------:R-:W-:Y:S05]  /*1ca0*/  @P3 BRA `(.L_x_30) ;  /* 0x0000000000043947 */ /* 0x000fea0003800000 */
[----:B------:R-:W-:Y:S05]  /*1cb0*/  BPT.TRAP 0x1 ;  /* 0x000000040000795c */ /* 0x000fea0000300000 */
.L_x_30:
[----:B------:R-:W-:Y:S05]  /*1cc0*/  BSYNC.RECONVERGENT B0 ;  /* 0x0000000000007941 */ /* 0x000fea0003800200 */
.L_x_29:
[----:B------:R-:W-:Y:S01]  /*1cd0*/  UIADD3 UR4, UPT, UPT, UR5, 0x1, URZ ;  /* 0x0000000105047890 */ /* 0x000fe2000fffe0ff */
[----:B------:R-:W-:Y:S01]  /*1ce0*/  BSSY.RECONVERGENT B0, `(.L_x_31) ;  /* 0x000002b000007945 */ /* 0x000fe20003800200 */
[----:B------:R-:W-:Y:S02]  /*1cf0*/  ELECT P0, URZ, PT ;  /* 0x0000000000ff782f */ /* 0x000fe40003800000 */
[----:B------:R-:W-:-:S04]  /*1d00*/  UISETP.NE.AND UP0, UPT, UR4, 0x4, UPT ;  /* 0x000000040400788c */ /* 0x000fc8000bf05270 */
[----:B------:R-:W-:Y:S02]  /*1d10*/  USEL UR6, URZ, 0x1, UP0 ;  /* 0x00000001ff067887 */ /* 0x000fe40008000000 */
[----:B------:R-:W-:-:S04]  /*1d20*/  USEL UR29, UR4, URZ, UP0 ;  /* 0x000000ff041d7287 */ /* 0x000fc80008000000 */
[----:B------:R-:W-:Y:S01]  /*1d30*/  ULEA UR4, UR29, UR21, 0x3 ;  /* 0x000000151d047291 */ /* 0x000fe2000f8e18ff */
[----:B------:R-:W-:-:S04]  /*1d40*/  LOP3.LUT R12, R12, UR6, RZ, 0x3c, !PT ;  /* 0x000000060c0c7c12 */ /* 0x000fc8000f8e3cff */
[----:B-1----:R-:W-:-:S04]  /*1d50*/  SHF.L.U32 R0, R12, 0x1f, RZ ;  /* 0x0000001f0c007819 */ /* 0x002fc800000006ff */
[----:B------:R1:W3:Y:S01]  /*1d60*/  SYNCS.PHASECHK.TRANS64.TRYWAIT P1, [UR4+0x20], R0 ;  /* 0x00002000ff0075a7 */ /* 0x0002e20008021104 */
[----:B------:R-:W-:Y:S05]  /*1d70*/  @!P0 BRA `(.L_x_32) ;  /* 0x0000000000848947 */ /* 0x000fea0003800000 */
[----:B------:R-:W-:Y:S02]  /*1d80*/  ULEA UR24, UR5, UR38, 0xc ;  /* 0x0000002605187291 */ /* 0x000fe4000f8e60ff */
[----:B------:R-:W-:Y:S02]  /*1d90*/  ULEA UR8, UR5, UR37, 0xd ;  /* 0x0000002505087291 */ /* 0x000fe4000f8e68ff */
[----:B------:R-:W-:Y:S02]  /*1da0*/  UIADD3 UR6, UP1, UPT, UR46, 0x80, URZ ;  /* 0x000000802e067890 */ /* 0x000fe4000ff3e0ff */
[----:B------:R-:W-:Y:S02]  /*1db0*/  ULEA UR24, UR24, UR21, 0x2 ;  /* 0x0000001518187291 */ /* 0x000fe4000f8e10ff */
[----:B------:R-:W-:Y:S02]  /*1dc0*/  USHF.L.U32 UR34, UR13, 0x6, URZ ;  /* 0x000000060d227899 */ /* 0x000fe400080006ff */
[----:B------:R-:W-:-:S02]  /*1dd0*/  UIADD3 UR14, UP0, UPT, UR46, 0x180, URZ ;  /* 0x000001802e0e7890 */ /* 0x000fc4000ff1e0ff */
[----:B------:R-:W-:Y:S02]  /*1de0*/  ULEA UR8, UR8, UR21, 0x2 ;  /* 0x0000001508087291 */ /* 0x000fe4000f8e10ff */
[----:B------:R-:W-:Y:S02]  /*1df0*/  UIADD3.X UR7, UPT, UPT, URZ, UR47, URZ, UP1, !UPT ;  /* 0x0000002fff077290 */ /* 0x000fe40008ffe4ff */
[----:B------:R-:W-:Y:S02]  /*1e00*/  UIADD3 UR32, UPT, UPT, UR24, 0x8800, URZ ;  /* 0x0000880018207890 */ /* 0x000fe4000fffe0ff */
[----:B------:R-:W-:Y:S02]  /*1e10*/  UPRMT UR4, URZ, 0x5410, UR31 ;  /* 0x00005410ff047896 */ /* 0x000fe4000800001f */
[----:B------:R-:W-:Y:S02]  /*1e20*/  UIADD3 UR26, UPT, UPT, UR34, 0x20, URZ ;  /* 0x00000020221a7890 */ /* 0x000fe4000fffe0ff */
[----:B------:R-:W-:-:S02]  /*1e30*/  UIADD3 UR24, UPT, UPT, UR24, 0xa800, URZ ;  /* 0x0000a80018187890 */ /* 0x000fc4000fffe0ff */
[----:B------:R-:W-:Y:S02]  /*1e40*/  UIADD3.X UR15, UPT, UPT, URZ, UR47, URZ, UP0, !UPT ;  /* 0x0000002fff0f7290 */ /* 0x000fe400087fe4ff */
[----:B------:R-:W-:Y:S02]  /*1e50*/  UIADD3 UR16, UPT, UPT, UR8, 0x18800, URZ ;  /* 0x0001880008107890 */ /* 0x000fe4000fffe0ff */
[----:B------:R-:W-:Y:S02]  /*1e60*/  UPRMT UR22, URZ, 0x5410, UR30 ;  /* 0x00005410ff167896 */ /* 0x000fe4000800001e */
[----:B------:R-:W-:Y:S01]  /*1e70*/  UIADD3 UR8, UPT, UPT, UR8, 0x1c800, URZ ;  /* 0x0001c80008087890 */ /* 0x000fe2000fffe0ff */
[----:B------:R-:W-:Y:S01]  /*1e80*/  UMOV UR44, 0x0 ;  /* 0x00000000002c7882 */ /* 0x000fe20000000000 */
[----:B------:R-:W-:Y:S01]  /*1e90*/  UMOV UR45, 0x10000000 ;  /* 0x10000000002d7882 */ /* 0x000fe20000000000 */
[----:B------:R-:W-:Y:S01]  /*1ea0*/  UMOV UR25, UR33 ;  /* 0x0000002100197c82 */ /* 0x000fe20008000000 */
[----:B------:R-:W-:Y:S01]  /*1eb0*/  UMOV UR27, UR35 ;  /* 0x00000023001b7c82 */ /* 0x000fe20008000000 */
[----:B------:R-:W-:Y:S01]  /*1ec0*/  UMOV UR28, UR36 ;  /* 0x00000024001c7c82 */ /* 0x000fe20008000000 */
[----:B------:R-:W-:Y:S01]  /*1ed0*/  UMOV UR17, UR33 ;  /* 0x0000002100117c82 */ /* 0x000fe20008000000 */
[----:B------:R-:W-:Y:S01]  /*1ee0*/  UMOV UR20, UR36 ;  /* 0x0000002400147c82 */ /* 0x000fe20008000000 */
[----:B------:R-:W-:Y:S01]  /*1ef0*/  UMOV UR18, UR34 ;  /* 0x0000002200127c82 */ /* 0x000fe20008000000 */
[----:B------:R4:W-:Y:S01]  /*1f00*/  UTMALDG.3D.MULTICAST [UR32], [UR6], UR4, desc[UR44] ;  /* 0x00002c20060073b4 */ /* 0x0009e20008011804 */
[----:B------:R-:W-:Y:S01]  /*1f10*/  UMOV UR9, UR33 ;  /* 0x0000002100097c82 */ /* 0x000fe20008000000 */
[----:B------:R-:W-:Y:S01]  /*1f20*/  UMOV UR11, UR19 ;  /* 0x00000013000b7c82 */ /* 0x000fe20008000000 */
[----:B------:R-:W-:Y:S01]  /*1f30*/  UMOV UR12, UR36 ;  /* 0x00000024000c7c82 */ /* 0x000fe20008000000 */
[----:B------:R-:W-:Y:S01]  /*1f40*/  UMOV UR10, UR26 ;  /* 0x0000001a000a7c82 */ /* 0x000fe20008000000 */
[----:B------:R4:W-:Y:S01]  /*1f50*/  UTMALDG.3D.MULTICAST [UR24], [UR6], UR4, desc[UR44] ;  /* 0x00002c18060073b4 */ /* 0x0009e20008011804 */
[----:B------:R4:W-:Y:S01]  /*1f60*/  UTMALDG.3D.MULTICAST [UR16], [UR14], UR22, desc[UR44] ;  /* 0x00002c100e0073b4 */ /* 0x0009e20008011816 */
[----:B------:R4:W-:Y:S02]  /*1f70*/  UTMALDG.3D.MULTICAST [UR8], [UR14], UR22, desc[UR44] ;  /* 0x00002c080e0073b4 */ /* 0x0009e40008011816 */
[----:B----4-:R-:W-:Y:S01]  /*1f80*/  NOP ;  /* 0x0000000000007918 */ /* 0x010fe20000000000 */
.L_x_32:
[----:B------:R-:W-:Y:S05]  /*1f90*/  BSYNC.RECONVERGENT B0 ;  /* 0x0000000000007941 */ /* 0x000fea0003800200 */
.L_x_31:
[----:B------:R-:W-:Y:S01]  /*1fa0*/  UIADD3 UR13, UPT, UPT, UR13, 0x1, URZ ;  /* 0x000000010d0d7890 */ /* 0x000fe2000fffe0ff */
[----:B------:R-:W-:Y:S01]  /*1fb0*/  UMOV UR5, UR29 ;  /* 0x0000001d00057c82 */ /* 0x000fe20008000000 */
[----:B------:R-:W-:Y:S02]  /*1fc0*/  UMOV UR7, UR39 ;  /* 0x0000002700077c82 */ /* 0x000fe40008000000 */
[----:B------:R-:W-:-:S09]  /*1fd0*/  UISETP.NE.AND UP0, UPT, UR13, UR39, UPT ;  /* 0x000000270d00728c */ /* 0x000fd2000bf05270 */
[----:B------:R-:W-:Y:S05]  /*1fe0*/  BRA.U UP0, `(.L_x_33) ;  /* 0xfffffff900fc7547 */ /* 0x000fea000b83ffff */
.L_x_25:
[----:B------:R-:W-:Y:S01]  /*1ff0*/  ULEA UR4, UR29, UR21, 0x3 ;  /* 0x000000151d047291 */ /* 0x000fe2000f8e18ff */
[----:B-1----:R-:W-:Y:S01]  /*2000*/  SHF.L.U32 R0, R12, 0x1f, RZ ;  /* 0x0000001f0c007819 */ /* 0x002fe200000006ff */
[----:B------:R-:W-:Y:S01]  /*2010*/  @!P2 SYNCS.ARRIVE.TRANS64.A1T0 RZ, [UR21+0x88], RZ ;  /* 0x000088ffffffa9a7 */ /* 0x000fe20008100015 */
[----:B------:R-:W-:-:S06]  /*2020*/  UISETP.GT.AND UP0, UPT, UR51, UR50, UPT ;  /* 0x000000323300728c */ /* 0x000fcc000bf04270 */
[----:B--23--:R1:W2:Y:S03]  /*2030*/  SYNCS.PHASECHK.TRANS64.TRYWAIT P1, [UR4+0x20], R0 ;  /* 0x00002000ff0075a7 */ /* 0x00c2a60008021104 */
[----:B------:R-:W-:Y:S05]  /*2040*/  BRA.U !UP0, `(.L_x_34) ;  /* 0x0000000508087547 */ /* 0x000fea000b800000 */
[----:B------:R-:W-:Y:S01]  /*2050*/  UIADD3 UR13, UPT, UPT, UR54, UR7, URZ ;  /* 0x00000007360d7290 */ /* 0x000fe2000fffe0ff */
[----:B------:R-:W-:-:S11]  /*2060*/  UMOV UR5, UR29 ;  /* 0x0000001d00057c82 */ /* 0x000fd60008000000 */
.L_x_42:
[----:B------:R-:W-:Y:S01]  /*2070*/  ULEA UR33, UR5, UR21, 0x3 ;  /* 0x0000001505217291 */ /* 0x000fe2000f8e18ff */
[----:B--2---:R-:W-:Y:S01]  /*2080*/  @!P4 MOV R2, 0xc000 ;  /* 0x0000c0000002c802 */ /* 0x004fe20000000f00 */
[----:B--23--:R-:W-:Y:S10]  /*2090*/  @P1 BRA `(.L_x_35) ;  /* 0x00000000000c1947 */ /* 0x00cff40003800000 */
[----:B------:R-:W-:-:S04]  /*20a0*/  SHF.L.U32 R3, R12, 0x1f, RZ ;  /* 0x0000001f0c037819 */ /* 0x000fc800000006ff */
[----:B------:R-:W2:Y:S02]  /*20b0*/  SYNCS.PHASECHK.TRANS64.TRYWAIT P0, [UR33+0x20], R3 ;  /* 0x00002003ff0075a7 */ /* 0x000ea40008001121 */
[----:B--2---:R-:W-:Y:S05]  /*20c0*/  @!P0 BRA `(.L_x_36) ;  /* 0x0000006400e08947 */ /* 0x004fea0003800000 */
.L_x_35:
[----:B------:R2:W-:Y:S01]  /*20d0*/  @!P4 SYNCS.ARRIVE.TRANS64 RZ, [UR33], R2 ;  /* 0x00000002ffffc9a7 */ /* 0x0005e20008000021 */
[----:B------:R-:W-:-:S04]  /*20e0*/  ULOP3.LUT UR4, UR40, 0x2, URZ, 0xfc, !UPT ;  /* 0x0000000228047892 */ /* 0x000fc8000f8efcff */
[----:B------:R-:W-:-:S09]  /*20f0*/  UISETP.NE.AND UP0, UPT, UR4, 0x2, UPT ;  /* 0x000000020400788c */ /* 0x000fd2000bf05270 */
[----:B------:R-:W-:Y:S05]  /*2100*/  BRA.U UP0, `(.L_x_37) ;  /* 0x0000000100047547 */ /* 0x000fea000b800000 */
[----:B------:R-:W-:Y:S05]  /*2110*/  BPT.TRAP 0x1 ;  /* 0x000000040000795c */ /* 0x000fea0000300000 */
.L_x_37:
[----:B------:R-:W-:Y:S04]  /*2120*/  BSSY.RECONVERGENT B0, `(.L_x_38) ;  /* 0x0000003000007945 */ /* 0x000fe80003800200 */
[----:B------:R-:W-:Y:S05]  /*2130*/  @P3 BRA `(.L_x_39) ;  /* 0x0000000000043947 */ /* 0x000fea0003800000 */
[----:B------:R-:W-:Y:S05]  /*2140*/  BPT.TRAP 0x1 ;  /* 0x000000040000795c */ /* 0x000fea0000300000 */
.L_x_39:
[----:B------:R-:W-:Y:S05]  /*2150*/  BSYNC.RECONVERGENT B0 ;  /* 0x0000000000007941 */ /* 0x000fea0003800200 */
.L_x_38:
        /* <DEDUP_REMOVED lines=44> */
.L_x_41:
[----:B------:R-:W-:Y:S05]  /*2420*/  BSYNC.RECONVERGENT B0 ;  /* 0x0000000000007941 */ /* 0x000fea0003800200 */
.L_x_40:
[----:B------:R-:W-:Y:S01]  /*2430*/  UIADD3 UR7, UPT, UPT, UR7, 0x1, URZ ;  /* 0x0000000107077890 */ /* 0x000fe2000fffe0ff */
[----:B------:R-:W-:-:S03]  /*2440*/  UMOV UR5, UR29 ;  /* 0x0000001d00057c82 */ /* 0x000fc60008000000 */
[----:B------:R-:W-:-:S09]  /*2450*/  UISETP.NE.AND UP0, UPT, UR7, UR13, UPT ;  /* 0x0000000d0700728c */ /* 0x000fd2000bf05270 */
[----:B------:R-:W-:Y:S05]  /*2460*/  BRA.U UP0, `(.L_x_42) ;  /* 0xfffffffd00007547 */ /* 0x000fea000b83ffff */
.L_x_34:
[C---:B------:R-:W-:Y:S01]  /*2470*/  LEA R3, R11.reuse, UR21, 0x3 ;  /* 0x000000150b037c11 */ /* 0x040fe2000f8e18ff */
[----:B------:R-:W-:Y:S01]  /*2480*/  NOP ;  /* 0x0000000000007918 */ /* 0x000fe20000000000 */
[----:B-1----:R-:W-:Y:S02]  /*2490*/  SHF.L.U32 R0, R10, 0x1f, RZ ;  /* 0x0000001f0a007819 */ /* 0x002fe400000006ff */
[----:B------:R-:W-:Y:S02]  /*24a0*/  LEA R5, R11, UR21, 0x4 ;  /* 0x000000150b057c11 */ /* 0x000fe4000f8e20ff */
[----:B------:R-:W1:Y:S02]  /*24b0*/  SYNCS.PHASECHK.TRANS64.TRYWAIT P0, [R3+URZ+0x90], R0 ;  /* 0x00009000030075a7 */ /* 0x000e6400080011ff */
[----:B-1----:R-:W-:Y:S05]  /*24c0*/  @!P0 BRA `(.L_x_43) ;  /* 0x0000006000f88947 */ /* 0x002fea0003800000 */
.L_x_145:
[----:B------:R-:W4:Y:S01]  /*24d0*/  LDS.128 R4, [R5+0x120] ;  /* 0x0001200005047984 */ /* 0x000f220000000c00 */
[----:B------:R-:W-:Y:S01]  /*24e0*/  UISETP.GE.AND UP0, UPT, UR42, 0x1, UPT ;  /* 0x000000012a00788c */ /* 0x000fe2000bf06270 */
[----:B------:R-:W-:Y:S01]  /*24f0*/  @!PT LDS RZ, [RZ] ;  /* 0x00000000fffff984 */ /* 0x000fe20000000800 */
[----:B------:R-:W-:Y:S01]  /*2500*/  @!PT LDS RZ, [RZ] ;  /* 0x00000000fffff984 */ /* 0x000fe20000000800 */
[----:B------:R-:W-:Y:S01]  /*2510*/  @!PT LDS RZ, [RZ] ;  /* 0x00000000fffff984 */ /* 0x000fe20000000800 */
[----:B------:R-:W-:Y:S01]  /*2520*/  @!PT LDS RZ, [RZ] ;  /* 0x00000000fffff984 */ /* 0x000fe20000000800 */
[----:B------:R1:W-:Y:S06]  /*2530*/  MEMBAR.ALL.CTA ;  /* 0x0000000000007992 */ /* 0x0003ec0000008000 */
[----:B-1----:R-:W1:Y:S01]  /*2540*/  FENCE.VIEW.ASYNC.S ;  /* 0x00000000000073c6 */ /* 0x002e620000000000 */
[----:B----4-:R-:W-:-:S13]  /*2550*/  LOP3.LUT P0, RZ, R6, 0x1, RZ, 0xc0, !PT ;  /* 0x0000000106ff7812 */ /* 0x010fda000780c0ff */
[----:B-1----:R-:W-:Y:S01]  /*2560*/  VOTEU.ANY UP1, P0 ;  /* 0x0000000000ff7886 */ /* 0x002fe20000020100 */
[----:B------:R-:W-:-:S13]  /*2570*/  PLOP3.LUT P0, PT, PT, PT, UP1, 0x80, 0x8 ;  /* 0x000000000008781c */ /* 0x000fda0003f0f018 */
[----:B------:R-:W-:Y:S02]  /*2580*/  @P0 LOP3.LUT R0, R5, 0xffff, RZ, 0xc0, !PT ;  /* 0x0000ffff05000812 */ /* 0x000fe400078ec0ff */
[----:B--2---:R-:W-:Y:S02]  /*2590*/  @P0 MOV R2, R4 ;  /* 0x0000000400020202 */ /* 0x004fe40000000f00 */
[----:B------:R-:W-:Y:S01]  /*25a0*/  @P0 R2UR UR5, R0 ;  /* 0x00000000000502ca */ /* 0x000fe200000e0000 */
[----:B------:R-:W-:Y:S01]  /*25b0*/  VIADD R0, R3, 0xa0 ;  /* 0x000000a003007836 */ /* 0x000fe20000000000 */
[----:B------:R-:W-:Y:S02]  /*25c0*/  @P0 SHF.R.U32.HI R4, RZ, 0x10, R5 ;  /* 0x00000010ff040819 */ /* 0x000fe40000011605 */
[----:B------:R-:W-:Y:S02]  /*25d0*/  @P0 R2UR UR6, R2 ;  /* 0x00000000020602ca */ /* 0x000fe400000e0000 */
[----:B------:R-:W-:-:S02]  /*25e0*/  PRMT R0, RZ, 0x654, R0 ;  /* 0x00000654ff007816 */ /* 0x000fc40000000000 */
[----:B------:R-:W-:Y:S02]  /*25f0*/  @P0 R2UR UR4, R4 ;  /* 0x00000000040402ca */ /* 0x000fe400000e0000 */
[----:B------:R1:W-:Y:S03]  /*2600*/  SYNCS.ARRIVE.TRANS64.RED.A1T0 RZ, [R0+URZ], RZ ;  /* 0x000000ff00ff79a7 */ /* 0x0003e600081004ff */
[----:B------:R-:W-:-:S04]  /*2610*/  @UP1 UMOV UR41, UR5 ;  /* 0x0000000500291c82 */ /* 0x000fc80008000000 */
[----:B------:R-:W-:-:S04]  /*2620*/  @UP1 UMOV UR43, UR6 ;  /* 0x00000006002b1c82 */ /* 0x000fc80008000000 */
[----:B------:R-:W-:Y:S01]  /*2630*/  @UP1 UMOV UR36, UR4 ;  /* 0x0000000400241c82 */ /* 0x000fe20008000000 */
[----:B------:R-:W-:Y:S05]  /*2640*/  BRA.U !UP0, `(.L_x_44) ;  /* 0x0000000108d47547 */ /* 0x000fea000b800000 */
[----:B------:R-:W2:Y:S01]  /*2650*/  LDCU.128 UR12, c[0x0][0xb10] ;  /* 0x00016200ff0c77ac */ /* 0x000ea20008000c00 */
[----:B------:R-:W4:Y:S01]  /*2660*/  LDCU UR22, c[0x0][0xb20] ;  /* 0x00016400ff1677ac */ /* 0x000f220008000800 */
[----:B------:R-:W3:Y:S01]  /*2670*/  LDCU UR20, c[0x0][0xb0c] ;  /* 0x00016180ff1477ac */ /* 0x000ee20008000800 */
[----:B------:R-:W1:Y:S01]  /*2680*/  LDCU.64 UR8, c[0x0][0xb28] ;  /* 0x00016500ff0877ac */ /* 0x000e620008000a00 */
[----:B------:R-:W-:Y:S02]  /*2690*/  UISETP.NE.AND UP3, UPT, UR42, 0x1, UPT ;  /* 0x000000012a00788c */ /* 0x000fe4000bf65270 */
[----:B--2---:R-:W-:Y:S02]  /*26a0*/  UIMAD.WIDE.U32 UR6, UR48, UR15, URZ ;  /* 0x0000000f300672a5 */ /* 0x004fe4000f8e00ff */
[----:B------:R-:W-:Y:S02]  /*26b0*/  UIMAD.WIDE.U32 UR4, UR49, UR12, URZ ;  /* 0x0000000c310472a5 */ /* 0x000fe4000f8e00ff */
[----:B------:R-:W-:-:S02]  /*26c0*/  UISETP.NE.AND UP0, UPT, UR14, 0x1, UPT ;  /* 0x000000010e00788c */ /* 0x000fc4000bf05270 */
[----:B------:R-:W-:Y:S01]  /*26d0*/  UIMAD.WIDE.U32 UR18, UR41, UR15, URZ ;  /* 0x0000000f291272a5 */ /* 0x000fe2000f8e00ff */
[----:B------:R-:W-:Y:S02]  /*26e0*/  UMOV UR6, UR7 ;  /* 0x0000000700067c82 */ /* 0x000fe40008000000 */
[----:B------:R-:W-:Y:S01]  /*26f0*/  UMOV UR4, UR5 ;  /* 0x0000000500047c82 */ /* 0x000fe20008000000 */
[----:B----4-:R-:W-:Y:S02]  /*2700*/  USHF.R.U32.HI UR6, URZ, UR22, UR6 ;  /* 0x00000016ff067299 */ /* 0x010fe40008011606 */
[----:B---3--:R-:W-:Y:S02]  /*2710*/  UISETP.NE.AND UP2, UPT, UR20, 0x1, UPT ;  /* 0x000000011400788c */ /* 0x008fe4000bf45270 */
[----:B------:R-:W-:Y:S02]  /*2720*/  USHF.R.U32.HI UR4, URZ, UR13, UR4 ;  /* 0x0000000dff047299 */ /* 0x000fe40008011604 */
[----:B------:R-:W-:-:S02]  /*2730*/  USEL UR5, UR48, UR6, !UP0 ;  /* 0x0000000630057287 */ /* 0x000fc4000c000000 */
[----:B------:R-:W-:Y:S02]  /*2740*/  USEL UR6, UR49, UR4, !UP2 ;  /* 0x0000000431067287 */ /* 0x000fe4000d000000 */
[----:B-1----:R-:W-:Y:S01]  /*2750*/  UIMAD.WIDE.U32 UR10, UR5, UR8, URZ ;  /* 0x00000008050a72a5 */ /* 0x002fe2000f8e00ff */
[----:B------:R-:W-:Y:S01]  /*2760*/  UMOV UR4, UR19 ;  /* 0x0000001300047c82 */ /* 0x000fe20008000000 */
[----:B------:R-:W-:Y:S02]  /*2770*/  UIMAD.WIDE.U32 UR16, UR43, UR12, URZ ;  /* 0x0000000c2b1072a5 */ /* 0x000fe4000f8e00ff */
[----:B------:R-:W-:-:S03]  /*2780*/  UIMAD.WIDE.U32 UR18, UR6, UR8, URZ ;  /* 0x00000008061272a5 */ /* 0x000fc6000f8e00ff */
[----:B------:R-:W-:Y:S01]  /*2790*/  UMOV UR10, UR11 ;  /* 0x0000000b000a7c82 */ /* 0x000fe20008000000 */
[----:B------:R-:W-:Y:S02]  /*27a0*/  USHF.R.U32.HI UR4, URZ, UR22, UR4 ;  /* 0x00000016ff047299 */ /* 0x000fe40008011604 */
[----:B------:R-:W-:Y:S01]  /*27b0*/  @UP3 USHF.R.U32.HI UR5, URZ, UR9, UR10 ;  /* 0x00000009ff053299 */ /* 0x000fe2000801160a */
[----:B------:R-:W-:Y:S01]  /*27c0*/  UMOV UR16, UR17 ;  /* 0x0000001100107c82 */ /* 0x000fe20008000000 */
[----:B------:R-:W-:Y:S01]  /*27d0*/  UMOV UR18, UR19 ;  /* 0x0000001300127c82 */ /* 0x000fe20008000000 */
[----:B------:R-:W-:Y:S02]  /*27e0*/  USHF.R.U32.HI UR13, URZ, UR13, UR16 ;  /* 0x0000000dff0d7299 */ /* 0x000fe40008011610 */
[----:B------:R-:W-:Y:S02]  /*27f0*/  USEL UR4, UR41, UR4, !UP0 ;  /* 0x0000000429047287 */ /* 0x000fe4000c000000 */
[----:B------:R-:W-:-:S02]  /*2800*/  @UP3 USHF.R.U32.HI UR6, URZ, UR9, UR18 ;  /* 0x00000009ff063299 */ /* 0x000fc40008011612 */
[----:B------:R-:W-:Y:S02]  /*2810*/  UIMAD UR7, UR42, UR5, URZ ;  /* 0x000000052a0772a4 */ /* 0x000fe4000f8e02ff */
[----:B------:R-:W-:Y:S02]  /*2820*/  USEL UR5, UR43, UR13, !UP2 ;  /* 0x0000000d2b057287 */ /* 0x000fe4000d000000 */
[----:B------:R-:W-:Y:S02]  /*2830*/  UIMAD UR10, UR42, UR6, URZ ;  /* 0x000000062a0a72a4 */ /* 0x000fe4000f8e02ff */
[----:B------:R-:W-:Y:S02]  /*2840*/  UISETP.GE.AND UP0, UPT, UR4, UR7, UPT ;  /* 0x000000070400728c */ /* 0x000fe4000bf06270 */
[----:B------:R-:W-:Y:S02]  /*2850*/  UIMAD.WIDE.U32 UR12, UR4, UR8, URZ ;  /* 0x00000008040c72a5 */ /* 0x000fe4000f8e00ff */
[----:B------:R-:W-:-:S02]  /*2860*/  UISETP.GE.OR UP0, UPT, UR5, UR10, UP0 ;  /* 0x0000000a0500728c */ /* 0x000fc40008706670 */
        /* <DEDUP_REMOVED lines=19> */
.L_x_44:
[----:B------:R-:W2:Y:S02]  /*29a0*/  LDCU UR4, c[0x0][0xb30] ;  /* 0x00016600ff0477ac */ /* 0x000ea40008000800 */
[----:B--2---:R-:W-:-:S09]  /*29b0*/  UISETP.NE.AND UP0, UPT, UR4, 0x1, UPT ;  /* 0x000000010400788c */ /* 0x004fd2000bf05270 */
[----:B------:R-:W-:Y:S05]  /*29c0*/  BRA.U UP0, `(.L_x_45) ;  /* 0x0000000100447547 */ /* 0x000fea000b800000 */
[----:B------:R-:W2:Y:S01]  /*29d0*/  LDCU.128 UR8, c[0x0][0xb10] ;  /* 0x00016200ff0877ac */ /* 0x000ea20008000c00 */
[----:B------:R-:W4:Y:S01]  /*29e0*/  LDCU UR12, c[0x0][0xb0c] ;  /* 0x00016180ff0c77ac */ /* 0x000f220008000800 */
[----:B------:R-:W1:Y:S01]  /*29f0*/  LDCU UR13, c[0x0][0xb20] ;  /* 0x00016400ff0d77ac */ /* 0x000e620008000800 */
[----:B--2---:R-:W-:Y:S02]  /*2a00*/  UIMAD.WIDE.U32 UR6, UR43, UR8, URZ ;  /* 0x000000082b0672a5 */ /* 0x004fe4000f8e00ff */
[----:B------:R-:W-:Y:S02]  /*2a10*/  UIMAD.WIDE.U32 UR4, UR41, UR11, URZ ;  /* 0x0000000b290472a5 */ /* 0x000fe4000f8e00ff */
[----:B----4-:R-:W-:Y:S02]  /*2a20*/  UISETP.NE.AND UP2, UPT, UR12, 0x1, UPT ;  /* 0x000000010c00788c */ /* 0x010fe4000bf45270 */
[----:B------:R-:W-:Y:S01]  /*2a30*/  UISETP.NE.AND UP0, UPT, UR10, 0x1, UPT ;  /* 0x000000010a00788c */ /* 0x000fe2000bf05270 */
[----:B------:R-:W-:-:S02]  /*2a40*/  UMOV UR6, UR7 ;  /* 0x0000000700067c82 */ /* 0x000fc40008000000 */
[----:B------:R-:W-:Y:S01]  /*2a50*/  UMOV UR4, UR5 ;  /* 0x0000000500047c82 */ /* 0x000fe20008000000 */
[----:B------:R-:W-:Y:S02]  /*2a60*/  USHF.R.U32.HI UR9, URZ, UR9, UR6 ;  /* 0x00000009ff097299 */ /* 0x000fe40008011606 */
[----:B-1----:R-:W-:Y:S02]  /*2a70*/  USHF.R.U32.HI UR4, URZ, UR13, UR4 ;  /* 0x0000000dff047299 */ /* 0x002fe40008011604 */
[----:B------:R-:W-:Y:S02]  /*2a80*/  USEL UR5, UR43, UR9, !UP2 ;  /* 0x000000092b057287 */ /* 0x000fe4000d000000 */
[----:B------:R-:W-:-:S04]  /*2a90*/  USEL UR4, UR41, UR4, !UP0 ;  /* 0x0000000429047287 */ /* 0x000fc8000c000000 */
[----:B------:R-:W-:Y:S02]  /*2aa0*/  UIADD3 UR6, UPT, UPT, UR5, -UR4, URZ ;  /* 0x8000000405067290 */ /* 0x000fe4000fffe0ff */
[----:B------:R-:W-:Y:S02]  /*2ab0*/  UIADD3 UR4, UPT, UPT, -UR5, UR4, URZ ;  /* 0x0000000405047290 */ /* 0x000fe4000fffe1ff */
[----:B------:R-:W-:Y:S02]  /*2ac0*/  UIMAD UR41, UR6, UR10, UR41 ;  /* 0x0000000a062972a4 */ /* 0x000fe4000f8e0229 */
[----:B------:R-:W-:-:S12]  /*2ad0*/  UIMAD UR43, UR4, UR12, UR43 ;  /* 0x0000000c042b72a4 */ /* 0x000fd8000f8e022b */
.L_x_45:
[----:B------:R-:W-:Y:S01]  /*2ae0*/  VIADD R11, R11, 0x1 ;  /* 0x000000010b0b7836 */ /* 0x000fe20000000000 */
[----:B------:R-:W-:Y:S01]  /*2af0*/  R2UR UR4, R70 ;  /* 0x00000000460472ca */ /* 0x000fe200000e0000 */
[----:B------:R-:W-:Y:S01]  /*2b00*/  UIADD3 UR20, UPT, UPT, UR41, UR63, URZ ;  /* 0x0000003f29147290 */ /* 0x000fe2000fffe0ff */
[----:B------:R-:W-:Y:S02]  /*2b10*/  PLOP3.LUT P2, PT, PT, PT, PT, 0x80, 0x8 ;  /* 0x000000000008781c */ /* 0x000fe40003f4f070 */
[----:B------:R-:W-:-:S04]  /*2b20*/  ISETP.NE.AND P0, PT, R11, 0x2, PT ;  /* 0x000000020b00780c */ /* 0x000fc80003f05270 */
[----:B------:R-:W-:Y:S02]  /*2b30*/  SEL R3, RZ, 0x1, P0 ;  /* 0x00000001ff037807 */ /* 0x000fe40000000000 */
[----:B------:R-:W-:Y:S02]  /*2b40*/  SEL R11, R11, RZ, P0 ;  /* 0x000000ff0b0b7207 */ /* 0x000fe40000000000 */
[----:B------:R-:W-:Y:S01]  /*2b50*/  LOP3.LUT R10, R10, R3, RZ, 0x3c, !PT ;  /* 0x000000030a0a7212 */ /* 0x000fe200078e3cff */
[----:B------:R-:W-:Y:S01]  /*2b60*/  UIADD3 UR16, UPT, UPT, UR43, UR4, URZ ;  /* 0x000000042b107290 */ /* 0x000fe2000fffe0ff */
[----:B------:R-:W-:Y:S11]  /*2b70*/  BRA.U UP1, `(.L_x_46) ;  /* 0xffffffed01a47547 */ /* 0x000ff6000b83ffff */
[----:B------:R-:W-:Y:S01]  /*2b80*/  UIADD3 UR21, UPT, UPT, UR21, 0x20, URZ ;  /* 0x0000002015157890 */ /* 0x000fe2000fffe0ff */
[----:B------:R-:W-:-:S03]  /*2b90*/  SHF.L.U32 R3, R12, 0x1f, RZ ;  /* 0x0000001f0c037819 */ /* 0x000fc600000006ff */
[----:B------:R-:W-:-:S09]  /*2ba0*/  ULEA UR4, UR29, UR21, 0x3 ;  /* 0x000000151d047291 */ /* 0x000fd2000f8e18ff */
[----:B------:R-:W2:Y:S02]  /*2bb0*/  SYNCS.PHASECHK.TRANS64.TRYWAIT P0, [UR4], R3 ;  /* 0x00000003ff0075a7 */ /* 0x000ea40008001104 */
[----:B--2---:R-:W-:Y:S05]  /*2bc0*/  @!P0 BRA `(.L_x_47) ;  /* 0x0000005c004c8947 */ /* 0x004fea0003800000 */
.L_x_147:
[----:B------:R-:W-:-:S04]  /*2bd0*/  UIADD3 UR4, UPT, UPT, UR29, 0x1, URZ ;  /* 0x000000011d047890 */ /* 0x000fc8000fffe0ff */
[----:B------:R-:W-:-:S04]  /*2be0*/  UISETP.NE.AND UP0, UPT, UR4, 0x4, UPT ;  /* 0x000000040400788c */ /* 0x000fc8000bf05270 */
[----:B------:R-:W-:Y:S02]  /*2bf0*/  USEL UR6, URZ, 0x1, UP0 ;  /* 0x00000001ff067887 */ /* 0x000fe40008000000 */
[----:B------:R-:W-:-:S04]  /*2c00*/  USEL UR4, UR4, URZ, UP0 ;  /* 0x000000ff04047287 */ /* 0x000fc80008000000 */
[----:B------:R-:W-:Y:S01]  /*2c10*/  ULEA UR5, UR4, UR21, 0x3 ;  /* 0x0000001504057291 */ /* 0x000fe2000f8e18ff */
[----:B------:R-:W-:-:S04]  /*2c20*/  LOP3.LUT R2, R12, UR6, RZ, 0x3c, !PT ;  /* 0x000000060c027c12 */ /* 0x000fc8000f8e3cff */
[----:B-1----:R-:W-:-:S04]  /*2c30*/  SHF.L.U32 R3, R2, 0x1f, RZ ;  /* 0x0000001f02037819 */ /* 0x002fc800000006ff */
[----:B------:R-:W1:Y:S02]  /*2c40*/  SYNCS.PHASECHK.TRANS64.TRYWAIT P0, [UR5], R3 ;  /* 0x00000003ff0075a7 */ /* 0x000e640008001105 */
[----:B-1----:R-:W-:Y:S05]  /*2c50*/  @!P0 BRA `(.L_x_48) ;  /* 0x0000005c00408947 */ /* 0x002fea0003800000 */
.L_x_149:
        /* <DEDUP_REMOVED lines=9> */
.L_x_151:
[----:B------:R-:W-:-:S04]  /*2cf0*/  UIADD3 UR4, UPT, UPT, UR4, 0x1, URZ ;  /* 0x0000000104047890 */ /* 0x000fc8000fffe0ff */
[----:B------:R-:W-:-:S04]  /*2d00*/  UISETP.NE.AND UP0, UPT, UR4, 0x4, UPT ;  /* 0x000000040400788c */ /* 0x000fc8000bf05270 */
[----:B------:R-:W-:Y:S02]  /*2d10*/  USEL UR5, URZ, 0x1, UP0 ;  /* 0x00000001ff057887 */ /* 0x000fe40008000000 */
[----:B------:R-:W-:-:S04]  /*2d20*/  USEL UR4, UR4, URZ, UP0 ;  /* 0x000000ff04047287 */ /* 0x000fc80008000000 */
[----:B------:R-:W-:Y:S01]  /*2d30*/  ULEA UR4, UR4, UR21, 0x3 ;  /* 0x0000001504047291 */ /* 0x000fe2000f8e18ff */
[----:B-1----:R-:W-:-:S04]  /*2d40*/  LOP3.LUT R3, R2, UR5, RZ, 0x3c, !PT ;  /* 0x0000000502037c12 */ /* 0x002fc8000f8e3cff */
[----:B------:R-:W-:Y:S01]  /*2d50*/  SHF.L.U32 R3, R3, 0x1f, RZ ;  /* 0x0000001f03037819 */ /* 0x000fe200000006ff */
[----:B------:R-:W-:-:S07]  /*2d60*/  IMAD.U32 R0, RZ, RZ, UR4 ;  /* 0x00000004ff007e24 */ /* 0x000fce000f8e00ff */
.L_x_50:
[----:B-1----:R1:W2:Y:S02]  /*2d70*/  SYNCS.PHASECHK.TRANS64.TRYWAIT P0, [R0+URZ], R3 ;  /* 0x00000003000075a7 */ /* 0x0022a400080011ff */
[----:B--2---:R-:W-:Y:S05]  /*2d80*/  @!P0 NANOSLEEP.SYNCS 0x989680 ;  /* 0x009896800000895d */ /* 0x004fea0003900000 */
[----:B------:R-:W2:Y:S02]  /*2d90*/  @!P0 SYNCS.PHASECHK.TRANS64 P0, [R0+URZ], R3 ;  /* 0x00000003000085a7 */ /* 0x000ea400080010ff */
[----:B--2---:R-:W-:Y:S05]  /*2da0*/  @P0 EXIT ;  /* 0x000000000000094d */ /* 0x004fea0003800000 */
[----:B------:R-:W-:Y:S05]  /*2db0*/  BRA `(.L_x_50) ;  /* 0xfffffffc00ec7947 */ /* 0x000fea000383ffff */
.L_x_22:
[----:B------:R-:W-:-:S04]  /*2dc0*/  UISETP.NE.AND UP0, UPT, UR52, URZ, UPT ;  /* 0x000000ff3400728c */ /* 0x000fc8000bf05270 */
[----:B------:R-:W-:-:S09]  /*2dd0*/  UISETP.NE.OR UP0, UPT, UR17, 0x1, UP0 ;  /* 0x000000011100788c */ /* 0x000fd20008705670 */
[----:B------:R-:W-:Y:S05]  /*2de0*/  BRA.U UP0, `(.L_x_51) ;  /* 0x0000000500487547 */ /* 0x000fea000b800000 */
[----:B------:R-:W-:Y:S01]  /*2df0*/  ISETP.GE.U32.AND P2, PT, R0, 0x8, PT ;  /* 0x000000080000780c */ /* 0x000fe20003f46070 */
[----:B------:R-:W-:Y:S01]  /*2e00*/  IMAD.MOV.U32 R12, RZ, RZ, 0x1 ;  /* 0x00000001ff0c7424 */ /* 0x000fe200078e00ff */
[----:B------:R-:W-:Y:S02]  /*2e10*/  CS2R R10, SRZ ;  /* 0x00000000000a7805 */ /* 0x000fe4000001ff00 */
[----:B------:R-:W-:Y:S01]  /*2e20*/  CS2R R8, SRZ ;  /* 0x0000000000087805 */ /* 0x000fe2000001ff00 */
[----:B------:R-:W-:Y:S01]  /*2e30*/  UMOV UR6, 0x400 ;  /* 0x0000040000067882 */ /* 0x000fe20000000000 */
[----:B------:R-:W-:Y:S01]  /*2e40*/  UMOV UR5, URZ ;  /* 0x000000ff00057c82 */ /* 0x000fe20008000000 */
[----:B------:R-:W-:-:S12]  /*2e50*/  ULEA UR6, UR52, UR6, 0x18 ;  /* 0x0000000634067291 */ /* 0x000fd8000f8ec0ff */
.L_x_55:
[----:B------:R-:W-:Y:S02]  /*2e60*/  LEA R2, R8, UR6, 0x3 ;  /* 0x0000000608027c11 */ /* 0x000fe4000f8e18ff */
[----:B------:R-:W-:-:S03]  /*2e70*/  SHF.L.U32 R5, R9, 0x1f, RZ ;  /* 0x0000001f09057819 */ /* 0x000fc600000006ff */
[----:B------:R-:W-:Y:S01]  /*2e80*/  VIADD R4, R2, 0x100 ;  /* 0x0000010002047836 */ /* 0x000fe20000000000 */
[----:B------:R-:W2:Y:S02]  /*2e90*/  SYNCS.PHASECHK.TRANS64.TRYWAIT P0, [R2+URZ+0xf0], R5 ;  /* 0x0000f005020075a7 */ /* 0x000ea400080011ff */
[----:B--2---:R-:W-:Y:S05]  /*2ea0*/  @!P0 BRA `(.L_x_52) ;  /* 0x0000005800dc8947 */ /* 0x004fea0003800000 */
.L_x_152:
[----:B------:R-:W-:Y:S01]  /*2eb0*/  ULEA UR4, UR5, UR6, 0x3 ;  /* 0x0000000605047291 */ /* 0x000fe2000f8e18ff */
[----:B------:R-:W-:Y:S02]  /*2ec0*/  PRMT R4, RZ, 0x654, R4 ;  /* 0x00000654ff047816 */ /* 0x000fe40000000004 */
[----:B--2---:R-:W-:Y:S01]  /*2ed0*/  SHF.L.U32 R5, R12, 0x1f, RZ ;  /* 0x0000001f0c057819 */ /* 0x004fe200000006ff */
[----:B------:R-:W-:Y:S01]  /*2ee0*/  UIADD3 UR7, UPT, UPT, UR4, 0x90, URZ ;  /* 0x0000009004077890 */ /* 0x000fe2000fffe0ff */
[----:B------:R2:W-:Y:S05]  /*2ef0*/  SYNCS.ARRIVE.TRANS64.RED.A1T0 RZ, [R4+URZ], RZ ;  /* 0x000000ff04ff79a7 */ /* 0x0005ea00081004ff */
[----:B------:R-:W-:Y:S01]  /*2f00*/  IMAD.U32 R7, RZ, RZ, UR7 ;  /* 0x00000007ff077e24 */ /* 0x000fe2000f8e00ff */
[----:B------:R-:W3:Y:S04]  /*2f10*/  SYNCS.PHASECHK.TRANS64.TRYWAIT P0, [UR4+0xa0], R5 ;  /* 0x0000a005ff0075a7 */ /* 0x000ee80008001104 */
[----:B------:R-:W-:Y:S01]  /*2f20*/  PRMT R6, R0, 0x654, R7 ;  /* 0x0000065400067816 */ /* 0x000fe20000000007 */
[----:B--2---:R-:W-:Y:S01]  /*2f30*/  @!P2 IMAD.MOV.U32 R4, RZ, RZ, 0x10 ;  /* 0x00000010ff04a424 */ /* 0x004fe200078e00ff */
[----:B---3--:R-:W-:Y:S06]  /*2f40*/  @!P0 BRA `(.L_x_53) ;  /* 0x0000005800c88947 */ /* 0x008fec0003800000 */
.L_x_154:
[----:B------:R-:W-:Y:S01]  /*2f50*/  ULEA UR8, UR5, UR6, 0x4 ;  /* 0x0000000605087291 */ /* 0x000fe2000f8e20ff */
[----:B------:R-:W-:Y:S01]  /*2f60*/  SEL R3, R6, R3, !P2 ;  /* 0x0000000306037207 */ /* 0x000fe20005000000 */
[----:B------:R-:W-:Y:S01]  /*2f70*/  UIADD3 UR9, UPT, UPT, UR4, 0x90, URZ ;  /* 0x0000009004097890 */ /* 0x000fe2000fffe0ff */
[----:B--2---:R-:W-:Y:S01]  /*2f80*/  LEA R2, R11, UR6, 0x3 ;  /* 0x000000060b027c11 */ /* 0x004fe2000f8e18ff */
[----:B------:R-:W-:Y:S01]  /*2f90*/  UIADD3 UR8, UPT, UPT, UR8, 0x120, URZ ;  /* 0x0000012008087890 */ /* 0x000fe2000fffe0ff */
[----:B------:R-:W-:Y:S01]  /*2fa0*/  SHF.L.U32 R5, R10, 0x1f, RZ ;  /* 0x0000001f0a057819 */ /* 0x000fe200000006ff */
[----:B------:R2:W-:Y:S01]  /*2fb0*/  @!P2 SYNCS.ARRIVE.TRANS64.RED RZ, [R3+URZ], R4 ;  /* 0x0000000403ffa9a7 */ /* 0x0005e200080004ff */
[----:B------:R-:W-:Y:S01]  /*2fc0*/  UIADD3 UR4, UPT, UPT, UR5, 0x1, URZ ;  /* 0x0000000105047890 */ /* 0x000fe2000fffe0ff */
[----:B------:R-:W-:-:S03]  /*2fd0*/  VIADD R8, R8, 0x1 ;  /* 0x0000000108087836 */ /* 0x000fc60000000000 */
[----:B------:R-:W-:Y:S02]  /*2fe0*/  UISETP.NE.AND UP0, UPT, UR4, 0x2, UPT ;  /* 0x000000020400788c */ /* 0x000fe4000bf05270 */
[----:B------:R-:W-:Y:S06]  /*2ff0*/  UGETNEXTWORKID.BROADCAST [UR8], [UR9] ;  /* 0x00000000080073ca */ /* 0x000fec0008000100 */
[----:B------:R-:W-:Y:S01]  /*3000*/  USEL UR7, URZ, 0x1, UP0 ;  /* 0x00000001ff077887 */ /* 0x000fe20008000000 */
[----:B------:R-:W-:Y:S01]  /*3010*/  ISETP.NE.AND P0, PT, R8, 0x2, PT ;  /* 0x000000020800780c */ /* 0x000fe20003f05270 */
[----:B------:R-:W-:Y:S01]  /*3020*/  USEL UR5, UR4, URZ, UP0 ;  /* 0x000000ff04057287 */ /* 0x000fe20008000000 */
[----:B------:R-:W3:Y:S03]  /*3030*/  SYNCS.PHASECHK.TRANS64.TRYWAIT P1, [R2+URZ+0x90], R5 ;  /* 0x00009005020075a7 */ /* 0x000ee600080211ff */
[----:B------:R-:W-:Y:S01]  /*3040*/  LOP3.LUT R12, R12, UR7, RZ, 0x3c, !PT ;  /* 0x000000070c0c7c12 */ /* 0x000fe2000f8e3cff */
[----:B--23--:R-:W-:Y:S07]  /*3050*/  @!P1 BRA `(.L_x_54) ;  /* 0x00000058009c9947 */ /* 0x00cfee0003800000 */
.L_x_155:
[C---:B------:R-:W-:Y:S01]  /*3060*/  LEA R4, R11.reuse, UR6, 0x4 ;  /* 0x000000060b047c11 */ /* 0x040fe2000f8e20ff */
[----:B--2---:R-:W-:Y:S01]  /*3070*/  VIADD R2, R2, 0xa0 ;  /* 0x000000a002027836 */ /* 0x004fe20000000000 */
[----:B------:R-:W-:Y:S01]  /*3080*/  SEL R8, R8, RZ, P0 ;  /* 0x000000ff08087207 */ /* 0x000fe20000000000 */
[----:B------:R-:W-:-:S03]  /*3090*/  VIADD R11, R11, 0x1 ;  /* 0x000000010b0b7836 */ /* 0x000fc60000000000 */
[----:B------:R-:W2:Y:S01]  /*30a0*/  LDS.128 R4, [R4+0x120] ;  /* 0x0001200004047984 */ /* 0x000ea20000000c00 */
[----:B------:R-:W-:Y:S02]  /*30b0*/  PRMT R2, RZ, 0x654, R2 ;  /* 0x00000654ff027816 */ /* 0x000fe40000000002 */
[C---:B------:R-:W-:Y:S01]  /*30c0*/  ISETP.NE.AND P1, PT, R11.reuse, 0x2, PT ;  /* 0x000000020b00780c */ /* 0x040fe20003f25270 */
[----:B------:R-:W-:Y:S01]  /*30d0*/  @!PT LDS RZ, [RZ] ;  /* 0x00000000fffff984 */ /* 0x000fe20000000800 */
[----:B------:R-:W-:Y:S01]  /*30e0*/  @!PT LDS RZ, [RZ] ;  /* 0x00000000fffff984 */ /* 0x000fe20000000800 */
[----:B------:R-:W-:Y:S01]  /*30f0*/  @!PT LDS RZ, [RZ] ;  /* 0x00000000fffff984 */ /* 0x000fe20000000800 */
[----:B------:R-:W-:Y:S01]  /*3100*/  @!PT LDS RZ, [RZ] ;  /* 0x00000000fffff984 */ /* 0x000fe20000000800 */
[----:B------:R3:W-:Y:S06]  /*3110*/  MEMBAR.ALL.CTA ;  /* 0x0000000000007992 */ /* 0x0007ec0000008000 */
[----:B---3--:R-:W3:Y:S01]  /*3120*/  FENCE.VIEW.ASYNC.S ;  /* 0x00000000000073c6 */ /* 0x008ee20000000000 */
[----:B------:R-:W-:Y:S01]  /*3130*/  SEL R11, R11, RZ, P1 ;  /* 0x000000ff0b0b7207 */ /* 0x000fe20000800000 */
[----:B---3--:R3:W-:Y:S01]  /*3140*/  SYNCS.ARRIVE.TRANS64.RED.A1T0 RZ, [R2+URZ], RZ ;  /* 0x000000ff02ff79a7 */ /* 0x0087e200081004ff */
[----:B--2---:R-:W-:-:S02]  /*3150*/  LOP3.LUT P3, RZ, R6, 0x1, RZ, 0xc0, !PT ;  /* 0x0000000106ff7812 */ /* 0x004fc4000786c0ff */
[----:B------:R-:W-:-:S04]  /*3160*/  SEL R5, RZ, 0x1, P1 ;  /* 0x00000001ff057807 */ /* 0x000fc80000800000 */
[----:B------:R-:W-:Y:S02]  /*3170*/  LOP3.LUT R10, R10, R5, RZ, 0x3c, !PT ;  /* 0x000000050a0a7212 */ /* 0x000fe400078e3cff */
[----:B---3--:R-:W-:-:S04]  /*3180*/  SEL R2, RZ, 0x1, P0 ;  /* 0x00000001ff027807 */ /* 0x008fc80000000000 */
[----:B------:R-:W-:Y:S01]  /*3190*/  LOP3.LUT R9, R9, R2, RZ, 0x3c, !PT ;  /* 0x0000000209097212 */ /* 0x000fe200078e3cff */
[----:B------:R-:W-:Y:S06]  /*31a0*/  @P3 BRA `(.L_x_55) ;  /* 0xfffffffc002c3947 */ /* 0x000fec000383ffff */
[----:B------:R-:W-:Y:S01]  /*31b0*/  ULEA UR4, UR5, UR6, 0x3 ;  /* 0x0000000605047291 */ /* 0x000fe2000f8e18ff */
[----:B------:R-:W-:-:S08]  /*31c0*/  SHF.L.U32 R3, R12, 0x1f, RZ ;  /* 0x0000001f0c037819 */ /* 0x000fd000000006ff */
[----:B------:R-:W2:Y:S02]  /*31d0*/  SYNCS.PHASECHK.TRANS64 P0, [UR4+0xa0], R3 ;  /* 0x0000a003ff0075a7 */ /* 0x000ea40008001004 */
[----:B--2---:R-:W-:Y:S05]  /*31e0*/  @P0 BRA `(.L_x_56) ;  /* 0x0000000000080947 */ /* 0x004fea0003800000 */
[----:B------:R-:W2:Y:S02]  /*31f0*/  SYNCS.PHASECHK.TRANS64.TRYWAIT P0, [UR4+0xa0], R3 ;  /* 0x0000a003ff0075a7 */ /* 0x000ea40008001104 */
[----:B--2---:R-:W-:Y:S05]  /*3200*/  @!P0 BRA `(.L_x_57) ;  /* 0x0000005800448947 */ /* 0x004fea0003800000 */
.L_x_56:
[----:B------:R-:W-:-:S04]  /*3210*/  UIADD3 UR7, UPT, UPT, UR5, 0x1, URZ ;  /* 0x0000000105077890 */ /* 0x000fc8000fffe0ff */
[----:B------:R-:W-:-:S04]  /*3220*/  UISETP.NE.AND UP0, UPT, UR7, 0x2, UPT ;  /* 0x000000020700788c */ /* 0x000fc8000bf05270 */
[----:B------:R-:W-:Y:S02]  /*3230*/  USEL UR8, URZ, 0x1, UP0 ;  /* 0x00000001ff087887 */ /* 0x000fe40008000000 */
[----:B------:R-:W-:-:S04]  /*3240*/  USEL UR7, UR7, URZ, UP0 ;  /* 0x000000ff07077287 */ /* 0x000fc80008000000 */
[----:B------:R-:W-:Y:S01]  /*3250*/  ULEA UR7, UR7, UR6, 0x3 ;  /* 0x0000000607077291 */ /* 0x000fe2000f8e18ff */
[----:B--2---:R-:W-:-:S04]  /*3260*/  LOP3.LUT R3, R12, UR8, RZ, 0x3c, !PT ;  /* 0x000000080c037c12 */ /* 0x004fc8000f8e3cff */
[----:B------:R-:W-:-:S04]  /*3270*/  SHF.L.U32 R0, R3, 0x1f, RZ ;  /* 0x0000001f03007819 */ /* 0x000fc800000006ff */
[----:B------:R-:W2:Y:S02]  /*3280*/  SYNCS.PHASECHK.TRANS64 P0, [UR7+0xa0], R0 ;  /* 0x0000a000ff0075a7 */ /* 0x000ea40008001007 */
[----:B-12---:R-:W-:Y:S05]  /*3290*/  @P0 EXIT ;  /* 0x000000000000094d */ /* 0x006fea0003800000 */
[----:B------:R-:W-:Y:S02]  /*32a0*/  SHF.L.U32 R3, R3, 0x1f, RZ ;  /* 0x0000001f03037819 */ /* 0x000fe400000006ff */
[----:B------:R-:W-:-:S07]  /*32b0*/  MOV R0, UR7 ;  /* 0x0000000700007c02 */ /* 0x000fce0008000f00 */
.L_x_58:
[----:B-1----:R1:W2:Y:S02]  /*32c0*/  SYNCS.PHASECHK.TRANS64.TRYWAIT P0, [R0+URZ+0xa0], R3 ;  /* 0x0000a003000075a7 */ /* 0x0022a400080011ff */
[----:B--2---:R-:W-:Y:S05]  /*32d0*/  @!P0 NANOSLEEP.SYNCS 0x989680 ;  /* 0x009896800000895d */ /* 0x004fea0003900000 */
[----:B------:R-:W2:Y:S02]  /*32e0*/  @!P0 SYNCS.PHASECHK.TRANS64 P0, [R0+URZ+0xa0], R3 ;  /* 0x0000a003000085a7 */ /* 0x000ea400080010ff */
[----:B--2---:R-:W-:Y:S05]  /*32f0*/  @P0 EXIT ;  /* 0x000000000000094d */ /* 0x004fea0003800000 */
[----:B------:R-:W-:Y:S05]  /*3300*/  BRA `(.L_x_58) ;  /* 0xfffffffc00ec7947 */ /* 0x000fea000383ffff */
.L_x_51:
[----:B------:R-:W-:Y:S05]  /*3310*/  BRA.U UP6, `(.L_x_59) ;  /* 0x0000001106447547 */ /* 0x000fea000b800000 */
[----:B------:R-:W-:Y:S01]  /*3320*/  UMOV UR4, 0x40 ;  /* 0x0000004000047882 */ /* 0x000fe20000000000 */
[----:B------:R-:W-:Y:S01]  /*3330*/  NOP ;  /* 0x0000000000007918 */ /* 0x000fe20000000000 */
[----:B------:R-:W-:Y:S01]  /*3340*/  ULEA UR5, UR52, UR4, 0x18 ;  /* 0x0000000434057291 */ /* 0x000fe2000f8ec0ff */
[----:B------:R-:W-:Y:S02]  /*3350*/  UMOV UR6, 0x400 ;  /* 0x0000040000067882 */ /* 0x000fe40000000000 */
[----:B------:R-:W-:-:S06]  /*3360*/  ULEA UR6, UR52, UR6, 0x18 ;  /* 0x0000000634067291 */ /* 0x000fcc000f8ec0ff */
[----:B------:R-:W2:Y:S02]  /*3370*/  LDS.U8 R0, [UR5+0x1c] ;  /* 0x00001c05ff007984 */ /* 0x000ea40008000000 */
[----:B--2---:R-:W-:-:S13]  /*3380*/  ISETP.NE.AND P0, PT, R0, RZ, PT ;  /* 0x000000ff0000720c */ /* 0x004fda0003f05270 */
[----:B------:R-:W-:Y:S05]  /*3390*/  @P0 BRA `(.L_x_60) ;  /* 0x0000000000580947 */ /* 0x000fea0003800000 */
[----:B------:R-:W-:-:S13]  /*33a0*/  ELECT P0, URZ, PT ;  /* 0x0000000000ff782f */ /* 0x000fda0003800000 */
[----:B------:R-:W-:Y:S05]  /*33b0*/  @!P0 BRA `(.L_x_61) ;  /* 0x0000000000608947 */ /* 0x000fea0003800000 */
[----:B------:R-:W-:Y:S01]  /*33c0*/  UMOV UR4, 0x10 ;  /* 0x0000001000047882 */ /* 0x000fe20000000000 */
[----:B------:R-:W-:Y:S01]  /*33d0*/  HFMA2 R0, -RZ, RZ, 0, 5.9604644775390625e-08 ;  /* 0x00000001ff007431 */ /* 0x000fe200000001ff */
[----:B------:R-:W-:-:S03]  /*33e0*/  MOV R3, 0xffff ;  /* 0x0000ffff00037802 */ /* 0x000fc60000000f00 */
[----:B------:R-:W-:Y:S04]  /*33f0*/  DEPBAR.LE SB2, 0x36 ;  /* 0x0000ad800000791a */ /* 0x000fe80000000000 */
[----:B------:R-:W2:Y:S02]  /*3400*/  UTCATOMSWS.FIND_AND_SET.ALIGN UP0, UR4, UR4 ;  /* 0x00000004000475e3 */ /* 0x000ea40008000800 */
[----:B--2---:R-:W-:Y:S01]  /*3410*/  MOV R4, UR4 ;  /* 0x0000000400047c02 */ /* 0x004fe20008000f00 */
[----:B------:R-:W-:Y:S06]  /*3420*/  BRA.U UP0, `(.L_x_62) ;  /* 0x0000000100187547 */ /* 0x000fec000b800000 */
.L_x_63:
[----:B------:R-:W-:Y:S05]  /*3430*/  NANOSLEEP 0x64 ;  /* 0x000000640000795d */ /* 0x000fea0003800000 */
[----:B------:R-:W-:-:S05]  /*3440*/  UMOV UR4, 0x10 ;  /* 0x0000001000047882 */ /* 0x000fca0000000000 */
[----:B------:R-:W-:Y:S04]  /*3450*/  DEPBAR.LE SB2, 0x36 ;  /* 0x0000ad800000791a */ /* 0x000fe80000000000 */
[----:B------:R-:W2:Y:S02]  /*3460*/  UTCATOMSWS.FIND_AND_SET.ALIGN UP0, UR4, UR4 ;  /* 0x00000004000475e3 */ /* 0x000ea40008000800 */
[----:B--2---:R-:W-:Y:S01]  /*3470*/  MOV R4, UR4 ;  /* 0x0000000400047c02 */ /* 0x004fe20008000f00 */
[----:B------:R-:W-:Y:S05]  /*3480*/  BRA.U !UP0, `(.L_x_63) ;  /* 0xfffffffd08e87547 */ /* 0x000fea000b83ffff */
.L_x_62:
[-C--:B------:R-:W-:Y:S02]  /*3490*/  SHF.L.U32 R3, R3, R4.reuse, RZ ;  /* 0x0000000403037219 */ /* 0x080fe400000006ff */
[----:B------:R-:W-:Y:S01]  /*34a0*/  SHF.L.U32 R0, R0, R4, RZ ;  /* 0x0000000400007219 */ /* 0x000fe200000006ff */
[----:B------:R-:W-:Y:S02]  /*34b0*/  IMAD.SHL.U32 R4, R4, 0x20, RZ ;  /* 0x0000002004047824 */ /* 0x000fe400078e00ff */
[----:B------:R2:W-:Y:S04]  /*34c0*/  ATOMS.OR RZ, [UR5+0x14], R3 ;  /* 0x00001403ffff798c */ /* 0x0005e8000b000005 */
[----:B------:R2:W-:Y:S04]  /*34d0*/  ATOMS.OR RZ, [UR5+0x18], R0 ;  /* 0x00001800ffff798c */ /* 0x0005e8000b000005 */
[----:B------:R2:W-:Y:S01]  /*34e0*/  STS [UR6+0x140], R4 ;  /* 0x00014004ff007988 */ /* 0x0005e20008000806 */
[----:B------:R-:W-:Y:S05]  /*34f0*/  BRA `(.L_x_61) ;  /* 0x0000000000107947 */ /* 0x000fea0003800000 */
.L_x_60:
[----:B------:R-:W-:Y:S02]  /*3500*/  MOV R0, 0xffffffff ;  /* 0xffffffff00007802 */ /* 0x000fe40000000f00 */
[----:B------:R-:W-:-:S03]  /*3510*/  MOV R4, 0x3540 ;  /* 0x0000354000047802 */ /* 0x000fc60000000f00 */
[----:B------:R2:W-:Y:S04]  /*3520*/  STS [UR6+0x140], R0 ;  /* 0x00014000ff007988 */ /* 0x0005e80008000806 */
[----:B-12--5:R-:W-:Y:S05]  /*3530*/  CALL.REL.NOINC `($__internal_1_$__cuda_sm10x_tcgen05_guardrail_trap_phase_invalid_during_alloc) ;  /* 0x0000005c00907944 */ /* 0x026fea0003c00000 */
.L_x_61:
[----:B------:R-:W-:Y:S05]  /*3540*/  WARPSYNC.ALL ;  /* 0x0000000000007948 */ /* 0x000fea0003800000 */
[----:B------:R-:W3:Y:S01]  /*3550*/  S2UR UR4, SR_CgaCtaId ;  /* 0x00000000000479c3 */ /* 0x000ee20000008800 */
[----:B------:R-:W-:Y:S01]  /*3560*/  UMOV UR41, 0x400 ;  /* 0x0000040000297882 */ /* 0x000fe20000000000 */
[----:B------:R-:W-:-:S06]  /*3570*/  NOP ;  /* 0x0000000000007918 */ /* 0x000fcc0000000000 */
[----:B------:R-:W-:Y:S06]  /*3580*/  BAR.ARV 0x6, 0xa0 ;  /* 0x0182800000007b1d */ /* 0x000fec0000002000 */
[----:B------:R-:W4:Y:S01]  /*3590*/  LDCU UR6, c[0x0][0x38c] ;  /* 0x00007180ff0677ac */ /* 0x000f220008000800 */
[----:B------:R-:W-:Y:S01]  /*35a0*/  LOP3.LUT R2, R2, 0xffff, RZ, 0xc0, !PT ;  /* 0x0000ffff02027812 */ /* 0x000fe200078ec0ff */
[----:B------:R-:W-:Y:S01]  /*35b0*/  IMAD.MOV.U32 R11, RZ, RZ, 0x1 ;  /* 0x00000001ff0b7424 */ /* 0x000fe200078e00ff */
[----:B------:R-:W-:Y:S01]  /*35c0*/  CS2R R8, SRZ ;  /* 0x0000000000087805 */ /* 0x000fe2000001ff00 */
[----:B------:R-:W1:Y:S01]  /*35d0*/  LDCU UR7, c[0x0][0x38c] ;  /* 0x00007180ff0777ac */ /* 0x000e620008000800 */
[----:B------:R-:W-:Y:S01]  /*35e0*/  R2UR UR42, R2 ;  /* 0x00000000022a72ca */ /* 0x000fe200000e0000 */
[----:B------:R-:W-:Y:S01]  /*35f0*/  IMAD.MOV.U32 R10, RZ, RZ, RZ ;  /* 0x000000ffff0a7224 */ /* 0x000fe200078e00ff */
[----:B------:R-:W-:Y:S01]  /*3600*/  UMOV UR45, URZ ;  /* 0x000000ff002d7c82 */ /* 0x000fe20008000000 */
[----:B------:R-:W-:Y:S01]  /*3610*/  UMOV UR39, URZ ;  /* 0x000000ff00277c82 */ /* 0x000fe20008000000 */
[----:B---3--:R-:W-:Y:S01]  /*3620*/  ULEA UR41, UR4, UR41, 0x18 ;  /* 0x0000002904297291 */ /* 0x008fe2000f8ec0ff */
[----:B------:R-:W-:Y:S01]  /*3630*/  UMOV UR62, 0x0 ;  /* 0x00000000003e7882 */ /* 0x000fe20000000000 */
[----:B------:R-:W-:-:S02]  /*3640*/  UMOV UR63, 0x4200910 ;  /* 0x04200910003f7882 */ /* 0x000fc40000000000 */
[----:B------:R-:W-:Y:S02]  /*3650*/  UIADD3 UR5, UPT, UPT, UR41, 0x8800, URZ ;  /* 0x0000880029057890 */ /* 0x000fe4000fffe0ff */
[----:B------:R-:W-:Y:S02]  /*3660*/  UIADD3 UR4, UPT, UPT, UR41, 0x18800, URZ ;  /* 0x0001880029047890 */ /* 0x000fe4000fffe0ff */
[----:B----4-:R-:W-:Y:S01]  /*3670*/  UIADD3 UR6, UPT, UPT, UR6, 0x3f, URZ ;  /* 0x0000003f06067890 */ /* 0x010fe2000fffe0ff */
[----:B--2---:R-:W2:Y:S01]  /*3680*/  LDS R0, [UR41+0x140] ;  /* 0x00014029ff007984 */ /* 0x004ea20008000800 */
[----:B------:R-:W-:Y:S02]  /*3690*/  USHF.R.U32.HI UR5, URZ, 0x4, UR5 ;  /* 0x00000004ff057899 */ /* 0x000fe40008011605 */
[----:B------:R-:W-:Y:S02]  /*36a0*/  USHF.R.S32.HI UR47, URZ, 0x1f, UR6 ;  /* 0x0000001fff2f7899 */ /* 0x000fe40008011406 */
[----:B------:R-:W-:-:S02]  /*36b0*/  USHF.R.U32.HI UR4, URZ, 0x4, UR4 ;  /* 0x00000004ff047899 */ /* 0x000fc40008011604 */
[----:B------:R-:W-:Y:S02]  /*36c0*/  ULEA.HI UR47, UR47, UR6, URZ, 0x6 ;  /* 0x000000062f2f7291 */ /* 0x000fe4000f8f30ff */
[----:B------:R-:W-:Y:S02]  /*36d0*/  ULOP3.LUT UR5, UR5, 0x3fff, URZ, 0xc0, !UPT ;  /* 0x00003fff05057892 */ /* 0x000fe4000f8ec0ff */
[----:B------:R-:W-:Y:S02]  /*36e0*/  USHF.R.S32.HI UR47, URZ, 0x6, UR47 ;  /* 0x00000006ff2f7899 */ /* 0x000fe4000801142f */
[----:B------:R-:W-:Y:S02]  /*36f0*/  ULOP3.LUT UR4, UR4, 0x3fff, URZ, 0xc0, !UPT ;  /* 0x00003fff04047892 */ /* 0x000fe4000f8ec0ff */
[----:B------:R-:W-:Y:S01]  /*3700*/  UISETP.LT.AND UP0, UPT, UR47, 0x1, UPT ;  /* 0x000000012f00788c */ /* 0x000fe2000bf01270 */
[----:B------:R-:W-:Y:S01]  /*3710*/  UMOV UR60, 0x0 ;  /* 0x00000000003c7882 */ /* 0x000fe20000000000 */
[----:B------:R-:W-:-:S02]  /*3720*/  UMOV UR61, 0x4200910 ;  /* 0x04200910003d7882 */ /* 0x000fc40000000000 */
[----:B------:R-:W-:Y:S01]  /*3730*/  USEL UR64, UR47, 0x1, !UP0 ;  /* 0x000000012f407887 */ /* 0x000fe2000c000000 */
[----:B------:R-:W-:Y:S01]  /*3740*/  UMOV UR58, 0x0 ;  /* 0x00000000003a7882 */ /* 0x000fe20000000000 */
[----:B------:R-:W-:Y:S01]  /*3750*/  UMOV UR59, 0x4200910 ;  /* 0x04200910003b7882 */ /* 0x000fe20000000000 */
[----:B------:R-:W-:Y:S01]  /*3760*/  UMOV UR56, 0x0 ;  /* 0x0000000000387882 */ /* 0x000fe20000000000 */
[----:B------:R-:W-:Y:S01]  /*3770*/  UMOV UR57, 0x4200910 ;  /* 0x0420091000397882 */ /* 0x000fe20000000000 */
[----:B------:R-:W-:Y:S01]  /*3780*/  UMOV UR54, 0x0 ;  /* 0x0000000000367882 */ /* 0x000fe20000000000 */
[----:B------:R-:W-:Y:S01]  /*3790*/  UMOV UR55, 0x4200910 ;  /* 0x0420091000377882 */ /* 0x000fe20000000000 */
[----:B------:R-:W-:Y:S01]  /*37a0*/  UMOV UR52, 0x0 ;  /* 0x0000000000347882 */ /* 0x000fe20000000000 */
[----:B------:R-:W-:Y:S01]  /*37b0*/  UMOV UR53, 0x4200910 ;  /* 0x0420091000357882 */ /* 0x000fe20000000000 */
[----:B------:R-:W-:Y:S02]  /*37c0*/  ULOP3.LUT UR43, UR5, 0x10000, URZ, 0xfc, !UPT ;  /* 0x00010000052b7892 */ /* 0x000fe4000f8efcff */
[----:B------:R-:W-:-:S02]  /*37d0*/  ULOP3.LUT UR44, UR4, 0x10000, URZ, 0xfc, !UPT ;  /* 0x00010000042c7892 */ /* 0x000fc4000f8efcff */
[----:B------:R-:W-:Y:S02]  /*37e0*/  UIADD3 UR64, UPT, UPT, -UR64, URZ, URZ ;  /* 0x000000ff40407290 */ /* 0x000fe4000fffe1ff */
[----:B-1----:R-:W-:Y:S01]  /*37f0*/  UISETP.GE.AND UP4, UPT, UR7, 0x1, UPT ;  /* 0x000000010700788c */ /* 0x002fe2000bf86270 */
[----:B------:R-:W-:Y:S01]  /*3800*/  UMOV UR50, 0x0 ;  /* 0x0000000000327882 */ /* 0x000fe20000000000 */
[----:B------:R-:W-:Y:S01]  /*3810*/  UMOV UR51, 0x4200910 ;  /* 0x0420091000337882 */ /* 0x000fe20000000000 */
[----:B------:R-:W-:Y:S01]  /*3820*/  UMOV UR48, 0x0 ;  /* 0x0000000000307882 */ /* 0x000fe20000000000 */
[----:B--2---:R-:W-:Y:S01]  /*3830*/  R2UR UR65, R0 ;  /* 0x00000000004172ca */ /* 0x004fe200000e0000 */
[----:B------:R-:W-:-:S14]  /*3840*/  UMOV UR49, 0x4200910 ;  /* 0x0420091000317882 */ /* 0x000fdc0000000000 */
.L_x_70:
[----:B------:R-:W-:Y:S02]  /*3850*/  LEA R0, R10, UR41, 0x3 ;  /* 0x000000290a007c11 */ /* 0x000fe4000f8e18ff */
[----:B------:R-:W-:Y:S02]  /*3860*/  SHF.L.U32 R5, R9, 0x1f, RZ ;  /* 0x0000001f09057819 */ /* 0x000fe400000006ff */
[----:B------:R-:W-:Y:S01]  /*3870*/  PLOP3.LUT P0, PT, PT, PT, UP4, 0x80, 0x8 ;  /* 0x000000000008781c */ /* 0x000fe20003f0f048 */
[----:B------:R-:W-:Y:S01]  /*3880*/  VIADD R3, R0, 0xa0 ;  /* 0x000000a000037836 */ /* 0x000fe20000000000 */
[----:B-1----:R-:W1:Y:S02]  /*3890*/  SYNCS.PHASECHK.TRANS64.TRYWAIT P1, [R0+URZ+0x90], R5 ;  /* 0x00009005000075a7 */ /* 0x002e6400080211ff */
[----:B-1-3--:R-:W-:Y:S09]  /*38a0*/  @!P1 BRA `(.L_x_64) ;  /* 0x0000005000b49947 */ /* 0x00aff20003800000 */
.L_x_157:
[----:B------:R-:W-:Y:S01]  /*38b0*/  LEA R4, R10, UR41, 0x4 ;  /* 0x000000290a047c11 */ /* 0x000fe2000f8e20ff */
[----:B------:R-:W-:Y:S01]  /*38c0*/  @UP4 ULEA UR4, UR39, UR41, 0x3 ;  /* 0x0000002927044291 */ /* 0x000fe2000f8e18ff */
[----:B------:R-:W-:Y:S01]  /*38d0*/  PLOP3.LUT P2, PT, PT, PT, PT, 0x80, 0x8 ;  /* 0x000000000008781c */ /* 0x000fe20003f4f070 */
[----:B------:R-:W-:Y:S01]  /*38e0*/  ULEA UR46, UR45, UR41, 0x3 ;  /* 0x000000292d2e7291 */ /* 0x000fe2000f8e18ff */
[----:B------:R-:W-:Y:S02]  /*38f0*/  PRMT R3, RZ, 0x654, R3 ;  /* 0x00000654ff037816 */ /* 0x000fe40000000003 */
[----:B-1----:R-:W1:Y:S01]  /*3900*/  LDS.128 R4, [R4+0x120] ;  /* 0x0001200004047984 */ /* 0x002e620000000c00 */
[----:B------:R-:W-:Y:S02]  /*3910*/  @P0 SHF.L.U32 R2, R8, 0x1f, RZ ;  /* 0x0000001f08020819 */ /* 0x000fe400000006ff */
[----:B------:R-:W-:Y:S01]  /*3920*/  SHF.L.U32 R0, R11, 0x1f, RZ ;  /* 0x0000001f0b007819 */ /* 0x000fe200000006ff */
[----:B------:R-:W-:Y:S01]  /*3930*/  @!PT LDS RZ, [RZ] ;  /* 0x00000000fffff984 */ /* 0x000fe20000000800 */
[----:B------:R-:W-:Y:S01]  /*3940*/  @!PT LDS RZ, [RZ] ;  /* 0x00000000fffff984 */ /* 0x000fe20000000800 */
[----:B------:R-:W-:Y:S01]  /*3950*/  @!PT LDS RZ, [RZ] ;  /* 0x00000000fffff984 */ /* 0x000fe20000000800 */
[----:B------:R-:W-:Y:S01]  /*3960*/  @!PT LDS RZ, [RZ] ;  /* 0x00000000fffff984 */ /* 0x000fe20000000800 */
[----:B------:R2:W-:Y:S06]  /*3970*/  MEMBAR.ALL.CTA ;  /* 0x0000000000007992 */ /* 0x0005ec0000008000 */
[----:B--2---:R-:W2:Y:S02]  /*3980*/  FENCE.VIEW.ASYNC.S ;  /* 0x00000000000073c6 */ /* 0x004ea40000000000 */
[----:B--2---:R2:W-:Y:S01]  /*3990*/  SYNCS.ARRIVE.TRANS64.RED.A1T0 RZ, [R3+URZ], RZ ;  /* 0x000000ff03ff79a7 */ /* 0x0045e200081004ff */
[----:B------:R2:W3:Y:S01]  /*39a0*/  @P0 SYNCS.PHASECHK.TRANS64.TRYWAIT P2, [UR4], R2 ;  /* 0x00000002ff0005a7 */ /* 0x0004e20008041104 */
[----:B------:R-:W-:Y:S01]  /*39b0*/  ULEA.HI UR4, UR45, UR45, URZ, 0x1 ;  /* 0x0000002d2d047291 */ /* 0x000fe2000f8f08ff */
[----:B-1----:R-:W-:-:S03]  /*39c0*/  LOP3.LUT P1, RZ, R6, 0x1, RZ, 0xc0, !PT ;  /* 0x0000000106ff7812 */ /* 0x002fc6000782c0ff */
[----:B------:R-:W-:Y:S02]  /*39d0*/  USHF.L.U32 UR5, UR4, 0x6, URZ ;  /* 0x0000000604057899 */ /* 0x000fe400080006ff */
[----:B------:R-:W-:Y:S02]  /*39e0*/  ULOP3.LUT UR36, UR4, 0xffe, URZ, 0xc0, !UPT ;  /* 0x00000ffe04247892 */ /* 0x000fe4000f8ec0ff */
[----:B------:R-:W-:Y:S02]  /*39f0*/  ULOP3.LUT UR4, UR5, 0xffffff80, URZ, 0xc0, !UPT ;  /* 0xffffff8005047892 */ /* 0x000fe4000f8ec0ff */
[----:B------:R-:W-:Y:S02]  /*3a00*/  UIADD3 UR36, UPT, UPT, -UR36, UR45, URZ ;  /* 0x0000002d24247290 */ /* 0x000fe4000fffe1ff */
[----:B------:R-:W-:Y:S01]  /*3a10*/  UIADD3 UR4, UPT, UPT, UR65, UR4, URZ ;  /* 0x0000000441047290 */ /* 0x000fe2000fffe0ff */
[----:B------:R-:W1:Y:S03]  /*3a20*/  SYNCS.PHASECHK.TRANS64.TRYWAIT P0, [UR46+0xd0], R0 ;  /* 0x0000d000ff0075a7 */ /* 0x000e66000800112e */
[----:B------:R-:W-:Y:S01]  /*3a30*/  ULEA UR36, UR36, UR4, 0x14 ;  /* 0x0000000424247291 */ /* 0x000fe2000f8ea0ff */
[----:B-123--:R-:W-:Y:S11]  /*3a40*/  @!P0 BRA `(.L_x_65) ;  /* 0x0000005000608947 */ /* 0x00eff60003800000 */
.L_x_159:
[----:B------:R-:W-:Y:S01]  /*3a50*/  IADD3 R10, PT, PT, R10, 0x1, RZ ;  /* 0x000000010a0a7810 */ /* 0x000fe20007ffe0ff */
[----:B------:R-:W-:Y:S06]  /*3a60*/  BRA.U !UP4, `(.L_x_66) ;  /* 0x000000050c107547 */ /* 0x000fec000b800000 */
[----:B------:R-:W-:Y:S01]  /*3a70*/  UPLOP3.LUT UP2, UPT, UPT, UPT, UPT, 0x40, 0x4 ;  /* 0x000000000004789c */ /* 0x000fe20003f4e870 */
[----:B------:R-:W-:Y:S01]  /*3a80*/  UMOV UR38, UR64 ;  /* 0x0000004000267c82 */ /* 0x000fe20008000000 */
[----:B------:R-:W-:Y:S01]  /*3a90*/  UMOV UR37, UR47 ;  /* 0x0000002f00257c82 */ /* 0x000fe20008000000 */
[----:B------:R-:W-:-:S08]  /*3aa0*/  UMOV UR5, UR39 ;  /* 0x0000002700057c82 */ /* 0x000fd00008000000 */
.L_x_69:
[----:B------:R-:W-:Y:S02]  /*3ab0*/  UIADD3 UR38, UPT, UPT, UR38, 0x1, URZ ;  /* 0x0000000126267890 */ /* 0x000fe4000fffe0ff */
[----:B------:R-:W-:Y:S02]  /*3ac0*/  ULEA UR7, UR5, UR41, 0x3 ;  /* 0x0000002905077291 */ /* 0x000fe4000f8e18ff */
[----:B------:R-:W-:Y:S01]  /*3ad0*/  UISETP.NE.AND UP3, UPT, UR38, URZ, UPT ;  /* 0x000000ff2600728c */ /* 0x000fe2000bf65270 */
[----:B--23--:R-:W-:Y:S10]  /*3ae0*/  @P2 BRA `(.L_x_67) ;  /* 0x00000000000c2947 */ /* 0x00cff40003800000 */
[----:B-1----:R-:W-:Y:S04]  /*3af0*/  SHF.L.U32 R3, R8, 0x1f, RZ ;  /* 0x0000001f08037819 */ /* 0x002fe800000006ff */
[----:B------:R-:W1:Y:S02]  /*3b00*/  SYNCS.PHASECHK.TRANS64.TRYWAIT P0, [UR7], R3 ;  /* 0x00000003ff0075a7 */ /* 0x000e640008001107 */
[----:B-1----:R-:W-:Y:S05]  /*3b10*/  @!P0 BRA `(.L_x_68) ;  /* 0x0000005000448947 */ /* 0x002fea0003800000 */
.L_x_67:
[----:B------:R-:W-:Y:S01]  /*3b20*/  UISETP.NE.AND UP0, UPT, UR37, 0x1, UPT ;  /* 0x000000012500788c */ /* 0x000fe2000bf05270 */
[----:B------:R-:W-:Y:S01]  /*3b30*/  PLOP3.LUT P2, PT, PT, PT, PT, 0x80, 0x8 ;  /* 0x000000000008781c */ /* 0x000fe20003f4f070 */
[----:B------:R-:W-:Y:S02]  /*3b40*/  UIADD3 UR4, UPT, UPT, UR5, 0x1, URZ ;  /* 0x0000000105047890 */ /* 0x000fe4000fffe0ff */
[----:B------:R-:W-:Y:S02]  /*3b50*/  UIADD3 UR40, UPT, UPT, UR7, 0x20, URZ ;  /* 0x0000002007287890 */ /* 0x000fe4000fffe0ff */
[----:B------:R-:W-:Y:S01]  /*3b60*/  UISETP.NE.AND UP1, UPT, UR4, 0x4, UPT ;  /* 0x000000040400788c */ /* 0x000fe2000bf25270 */
[----:B------:R-:W-:Y:S01]  /*3b70*/  PLOP3.LUT P0, PT, PT, PT, UP0, 0x80, 0x8 ;  /* 0x000000000008781c */ /* 0x000fe20003f0f008 */
[----:B------:R-:W-:Y:S02]  /*3b80*/  UIADD3 UR37, UPT, UPT, UR37, -0x1, URZ ;  /* 0xffffffff25257890 */ /* 0x000fe4000fffe0ff */
[----:B------:R-:W-:Y:S02]  /*3b90*/  USEL UR6, URZ, 0x1, UP1 ;  /* 0x00000001ff067887 */ /* 0x000fe40008800000 */
[----:B------:R-:W-:Y:S01]  /*3ba0*/  USEL UR39, UR4, URZ, UP1 ;  /* 0x000000ff04277287 */ /* 0x000fe20008800000 */
[----:B------:R-:W-:Y:S01]  /*3bb0*/  UMOV UR7, 0x40004040 ;  /* 0x4000404000077882 */ /* 0x000fe20000000000 */
[----:B------:R-:W-:Y:S02]  /*3bc0*/  UMOV UR35, 0x40004040 ;  /* 0x4000404000237882 */ /* 0x000fe40000000000 */
[----:B------:R-:W-:Y:S01]  /*3bd0*/  @UP0 ULEA UR4, UR39, UR41, 0x3 ;  /* 0x0000002927040291 */ /* 0x000fe2000f8e18ff */
[----:B------:R-:W-:Y:S01]  /*3be0*/  LOP3.LUT R8, R8, UR6, RZ, 0x3c, !PT ;  /* 0x0000000608087c12 */ /* 0x000fe2000f8e3cff */
[----:B------:R-:W-:Y:S01]  /*3bf0*/  ULEA UR6, UR5, UR44, 0xb ;  /* 0x0000002c05067291 */ /* 0x000fe2000f8e58ff */
[----:B------:R-:W-:Y:S02]  /*3c00*/  UMOV UR33, 0x40004040 ;  /* 0x4000404000217882 */ /* 0x000fe40000000000 */
[----:B-1----:R-:W-:Y:S01]  /*3c10*/  @P0 SHF.L.U32 R0, R8, 0x1f, RZ ;  /* 0x0000001f08000819 */ /* 0x002fe200000006ff */
[----:B------:R-:W-:Y:S02]  /*3c20*/  UIADD3 UR34, UPT, UPT, UR6, 0x2, URZ ;  /* 0x0000000206227890 */ /* 0x000fe4000fffe0ff */
[----:B------:R-:W-:Y:S01]  /*3c30*/  UIADD3 UR30, UPT, UPT, UR6, 0x4, URZ ;  /* 0x00000004061e7890 */ /* 0x000fe2000fffe0ff */
[----:B------:R2:W3:Y:S01]  /*3c40*/  @P0 SYNCS.PHASECHK.TRANS64.TRYWAIT P2, [UR4], R0 ;  /* 0x00000000ff0005a7 */ /* 0x0004e20008041104 */
[----:B------:R-:W-:Y:S02]  /*3c50*/  ULEA UR4, UR5, UR43, 0xa ;  /* 0x0000002b05047291 */ /* 0x000fe4000f8e50ff */
[----:B------:R-:W-:Y:S02]  /*3c60*/  UIADD3 UR26, UPT, UPT, UR6, 0x6, URZ ;  /* 0x00000006061a7890 */ /* 0x000fe4000fffe0ff */
        /* <DEDUP_REMOVED lines=10> */
[----:B------:R-:W-:Y:S01]  /*3d10*/  UIADD3 UR8, UPT, UPT, UR4, 0x206, URZ ;  /* 0x0000020604087890 */ /* 0x000fe2000fffe0ff */
[----:B------:R-:W-:Y:S01]  /*3d20*/  UMOV UR5, 0x40004040 ;  /* 0x4000404000057882 */ /* 0x000fe20000000000 */
[----:B------:R-:W-:Y:S01]  /*3d30*/  UMOV UR31, 0x40004040 ;  /* 0x40004040001f7882 */ /* 0x000fe20000000000 */
[----:B------:R1:W-:Y:S01]  /*3d40*/  UTCHMMA gdesc[UR4], gdesc[UR6], tmem[UR36], tmem[UR62], idesc[UR63], UP2 ;  /* 0x00ff3e06040075ea */ /* 0x0003e20009000024 */
[----:B------:R-:W-:Y:S01]  /*3d50*/  UPLOP3.LUT UP2, UPT, UPT, UPT, UPT, 0x80, 0x8 ;  /* 0x000000000008789c */ /* 0x000fe20003f4f070 */
[----:B------:R2:W-:Y:S01]  /*3d60*/  UTCHMMA gdesc[UR32], gdesc[UR34], tmem[UR36], tmem[UR60], idesc[UR61], UPT ;  /* 0x00ff3c22200075ea */ /* 0x0005e2000b800024 */
[----:B------:R-:W-:Y:S01]  /*3d70*/  UMOV UR29, 0x40004040 ;  /* 0x40004040001d7882 */ /* 0x000fe20000000000 */
[----:B------:R-:W-:Y:S01]  /*3d80*/  UMOV UR27, 0x40004040 ;  /* 0x40004040001b7882 */ /* 0x000fe20000000000 */
        /* <DEDUP_REMOVED lines=12> */
[----:B------:R-:W-:Y:S01]  /*3e50*/  UMOV UR9, 0x40004040 ;  /* 0x4000404000097882 */ /* 0x000fe20000000000 */
[----:B------:R2:W-:Y:S01]  /*3e60*/  UTCHMMA gdesc[UR12], gdesc[UR14], tmem[UR36], tmem[UR50], idesc[UR51], UPT ;  /* 0x00ff320e0c0075ea */ /* 0x0005e2000b800024 */
[----:B------:R2:W-:Y:S01]  /*3e70*/  UTCHMMA gdesc[UR8], gdesc[UR10], tmem[UR36], tmem[UR48], idesc[UR49], UPT ;  /* 0x00ff300a080075ea */ /* 0x0005e2000b800024 */
[----:B------:R2:W-:Y:S01]  /*3e80*/  UTCBAR.MULTICAST [UR40], URZ, UR42 ;  /* 0x000000ff280073e9 */ /* 0x0005e2000800082a */
[----:B-1----:R-:W-:Y:S01]  /*3e90*/  UMOV UR5, UR39 ;  /* 0x0000002700057c82 */ /* 0x002fe20008000000 */
[----:B------:R-:W-:Y:S05]  /*3ea0*/  BRA.U UP3, `(.L_x_69) ;  /* 0xfffffffd03007547 */ /* 0x000fea000b83ffff */
.L_x_66:
[----:B------:R-:W-:Y:S01]  /*3eb0*/  UIADD3 UR4, UPT, UPT, UR45, 0x1, URZ ;  /* 0x000000012d047890 */ /* 0x000fe2000fffe0ff */
[C---:B------:R-:W-:Y:S01]  /*3ec0*/  ISETP.NE.AND P0, PT, R10.reuse, 0x2, PT ;  /* 0x000000020a00780c */ /* 0x040fe20003f05270 */
[----:B------:R-:W-:Y:S02]  /*3ed0*/  UIADD3 UR5, UPT, UPT, UR46, 0xb0, URZ ;  /* 0x000000b02e057890 */ /* 0x000fe4000fffe0ff */
[----:B------:R-:W-:Y:S01]  /*3ee0*/  UISETP.NE.AND UP0, UPT, UR4, 0x4, UPT ;  /* 0x000000040400788c */ /* 0x000fe2000bf05270 */
[----:B-12---:R-:W-:Y:S02]  /*3ef0*/  SEL R0, RZ, 0x1, P0 ;  /* 0x00000001ff007807 */ /* 0x006fe40000000000 */
[----:B------:R-:W-:Y:S01]  /*3f00*/  SEL R10, R10, RZ, P0 ;  /* 0x000000ff0a0a7207 */ /* 0x000fe20000000000 */
[----:B------:R-:W-:Y:S01]  /*3f10*/  USEL UR6, URZ, 0x1, UP0 ;  /* 0x00000001ff067887 */ /* 0x000fe20008000000 */
[----:B------:R-:W-:Y:S01]  /*3f20*/  LOP3.LUT R9, R9, R0, RZ, 0x3c, !PT ;  /* 0x0000000009097212 */ /* 0x000fe200078e3cff */
[----:B------:R-:W-:Y:S01]  /*3f30*/  USEL UR45, UR4, URZ, UP0 ;  /* 0x000000ff042d7287 */ /* 0x000fe20008000000 */
[----:B------:R1:W-:Y:S03]  /*3f40*/  UTCBAR [UR5], URZ ;  /* 0x000000ff050073e9 */ /* 0x0003e600080000ff */
[----:B------:R-:W-:Y:S01]  /*3f50*/  LOP3.LUT R11, R11, UR6, RZ, 0x3c, !PT ;  /* 0x000000060b0b7c12 */ /* 0x000fe2000f8e3cff */
[----:B------:R-:W-:Y:S07]  /*3f60*/  @P1 BRA `(.L_x_70) ;  /* 0xfffffff800381947 */ /* 0x000fee000383ffff */
[----:B------:R-:W2:Y:S01]  /*3f70*/  S2UR UR8, SR_CgaCtaId ;  /* 0x00000000000879c3 */ /* 0x000ea20000008800 */
[----:B------:R-:W-:Y:S01]  /*3f80*/  ELECT P0, URZ, PT ;  /* 0x0000000000ff782f */ /* 0x000fe20003800000 */
[----:B------:R-:W-:Y:S01]  /*3f90*/  IMAD.MOV.U32 R0, RZ, RZ, 0x1 ;  /* 0x00000001ff007424 */ /* 0x000fe200078e00ff */
[----:B------:R-:W-:Y:S01]  /*3fa0*/  UIADD3 UR41, UPT, UPT, UR41, 0xd0, URZ ;  /* 0x000000d029297890 */ /* 0x000fe2000fffe0ff */
[----:B------:R-:W-:Y:S01]  /*3fb0*/  SHF.L.U32 R3, R11, 0x1f, RZ ;  /* 0x0000001f0b037819 */ /* 0x000fe200000006ff */
[----:B------:R-:W-:-:S03]  /*3fc0*/  UMOV UR4, 0x40 ;  /* 0x0000004000047882 */ /* 0x000fc60000000000 */
[----:B------:R-:W-:Y:S01]  /*3fd0*/  UVIRTCOUNT.DEALLOC.SMPOOL 0x80 ;  /* 0x000000800000784c */ /* 0x000fe20000000000 */
[----:B--2---:R-:W-:Y:S02]  /*3fe0*/  ULEA UR8, UR8, UR4, 0x18 ;  /* 0x0000000408087291 */ /* 0x004fe4000f8ec0ff */
[----:B------:R-:W-:-:S07]  /*3ff0*/  ULEA UR4, UR45, UR41, 0x3 ;  /* 0x000000292d047291 */ /* 0x000fce000f8e18ff */
[----:B------:R2:W-:Y:S02]  /*4000*/  @P0 STS.U8 [UR8+0x1c], R0 ;  /* 0x00001c00ff000988 */ /* 0x0005e40008000008 */
[----:B------:R-:W4:Y:S02]  /*4010*/  SYNCS.PHASECHK.TRANS64.TRYWAIT P0, [UR4], R3 ;  /* 0x00000003ff0075a7 */ /* 0x000f240008001104 */
[----:B--2-4-:R-:W-:Y:S05]  /*4020*/  @!P0 BRA `(.L_x_71) ;  /* 0x0000004c00188947 */ /* 0x014fea0003800000 */
.L_x_162:
[----:B------:R-:W-:-:S04]  /*4030*/  UIADD3 UR4, UPT, UPT, UR45, 0x1, URZ ;  /* 0x000000012d047890 */ /* 0x000fc8000fffe0ff */
[----:B------:R-:W-:-:S04]  /*4040*/  UISETP.NE.AND UP0, UPT, UR4, 0x4, UPT ;  /* 0x000000040400788c */ /* 0x000fc8000bf05270 */
[----:B------:R-:W-:Y:S02]  /*4050*/  USEL UR6, URZ, 0x1, UP0 ;  /* 0x00000001ff067887 */ /* 0x000fe40008000000 */
[----:B------:R-:W-:-:S04]  /*4060*/  USEL UR4, UR4, URZ, UP0 ;  /* 0x000000ff04047287 */ /* 0x000fc80008000000 */
[----:B-1----:R-:W-:Y:S01]  /*4070*/  ULEA UR5, UR4, UR41, 0x3 ;  /* 0x0000002904057291 */ /* 0x002fe2000f8e18ff */
[----:B------:R-:W-:-:S04]  /*4080*/  LOP3.LUT R2, R11, UR6, RZ, 0x3c, !PT ;  /* 0x000000060b027c12 */ /* 0x000fc8000f8e3cff */
[----:B--2---:R-:W-:-:S04]  /*4090*/  SHF.L.U32 R3, R2, 0x1f, RZ ;  /* 0x0000001f02037819 */ /* 0x004fc800000006ff */
[----:B------:R-:W1:Y:S02]  /*40a0*/  SYNCS.PHASECHK.TRANS64.TRYWAIT P0, [UR5], R3 ;  /* 0x00000003ff0075a7 */ /* 0x000e640008001105 */
[----:B-1----:R-:W-:Y:S05]  /*40b0*/  @!P0 BRA `(.L_x_72) ;  /* 0x0000004c000c8947 */ /* 0x002fea0003800000 */
.L_x_164:
        /* <DEDUP_REMOVED lines=9> */
.L_x_166:
[----:B------:R-:W-:-:S04]  /*4150*/  UIADD3 UR4, UPT, UPT, UR4, 0x1, URZ ;  /* 0x0000000104047890 */ /* 0x000fc8000fffe0ff */
[----:B------:R-:W-:-:S04]  /*4160*/  UISETP.NE.AND UP0, UPT, UR4, 0x4, UPT ;  /* 0x000000040400788c */ /* 0x000fc8000bf05270 */
[----:B------:R-:W-:Y:S02]  /*4170*/  USEL UR5, URZ, 0x1, UP0 ;  /* 0x00000001ff057887 */ /* 0x000fe40008000000 */
[----:B------:R-:W-:-:S04]  /*4180*/  USEL UR4, UR4, URZ, UP0 ;  /* 0x000000ff04047287 */ /* 0x000fc80008000000 */
[----:B------:R-:W-:Y:S01]  /*4190*/  ULEA UR4, UR4, UR41, 0x3 ;  /* 0x0000002904047291 */ /* 0x000fe2000f8e18ff */
[----:B-1----:R-:W-:-:S04]  /*41a0*/  LOP3.LUT R3, R2, UR5, RZ, 0x3c, !PT ;  /* 0x0000000502037c12 */ /* 0x002fc8000f8e3cff */
[----:B------:R-:W-:-:S04]  /*41b0*/  SHF.L.U32 R3, R3, 0x1f, RZ ;  /* 0x0000001f03037819 */ /* 0x000fc800000006ff */
[----:B------:R-:W1:Y:S02]  /*41c0*/  SYNCS.PHASECHK.TRANS64.TRYWAIT P0, [UR4], R3 ;  /* 0x00000003ff0075a7 */ /* 0x000e640008001104 */
[----:B-1----:R-:W-:Y:S05]  /*41d0*/  @!P0 BRA `(.L_x_74) ;  /* 0x0000004800f48947 */ /* 0x002fea0003800000 */
.L_x_168:
[----:B------:R-:W-:Y:S01]  /*41e0*/  NOP ;  /* 0x0000000000007918 */ /* 0x000fe20000000000 */
[----:B-1----:R-:W1:Y:S01]  /*41f0*/  LDS R0, [UR8+0x14] ;  /* 0x00001408ff007984 */ /* 0x002e620008000800 */
[----:B------:R-:W-:Y:S01]  /*4200*/  ULOP3.LUT UR4, UR65, 0xffff, URZ, 0xc0, !UPT ;  /* 0x0000ffff41047892 */ /* 0x000fe2000f8ec0ff */
[----:B------:R-:W-:Y:S01]  /*4210*/  UMOV UR5, 0xffff ;  /* 0x0000ffff00057882 */ /* 0x000fe20000000000 */
[----:B------:R-:W-:Y:S02]  /*4220*/  UMOV UR6, 0x1 ;  /* 0x0000000100067882 */ /* 0x000fe40000000000 */
[----:B------:R-:W-:-:S04]  /*4230*/  USHF.R.U32.HI UR4, URZ, 0x5, UR4 ;  /* 0x00000005ff047899 */ /* 0x000fc80008011604 */
[----:B------:R-:W-:Y:S02]  /*4240*/  USHF.L.U32 UR5, UR5, UR4, URZ ;  /* 0x0000000405057299 */ /* 0x000fe400080006ff */
[----:B------:R-:W-:-:S04]  /*4250*/  USHF.L.U32 UR4, UR6, UR4, URZ ;  /* 0x0000000406047299 */ /* 0x000fc800080006ff */
[----:B-1----:R-:W-:-:S04]  /*4260*/  LOP3.LUT R0, R0, UR5, RZ, 0xc0, !PT ;  /* 0x0000000500007c12 */ /* 0x002fc8000f8ec0ff */
[----:B------:R-:W-:-:S13]  /*4270*/  ISETP.NE.AND P0, PT, R0, UR5, PT ;  /* 0x0000000500007c0c */ /* 0x000fda000bf05270 */
[----:B------:R-:W-:Y:S05]  /*4280*/  @P0 BRA `(.L_x_75) ;  /* 0x0000000000580947 */ /* 0x000fea0003800000 */
[----:B------:R-:W1:Y:S02]  /*4290*/  LDS R0, [UR8+0x18] ;  /* 0x00001808ff007984 */ /* 0x000e640008000800 */
[----:B-1----:R-:W-:-:S04]  /*42a0*/  LOP3.LUT R0, R0, UR4, RZ, 0xc0, !PT ;  /* 0x0000000400007c12 */ /* 0x002fc8000f8ec0ff */
[----:B------:R-:W-:-:S13]  /*42b0*/  ISETP.NE.AND P0, PT, R0, UR4, PT ;  /* 0x0000000400007c0c */ /* 0x000fda000bf05270 */
[----:B------:R-:W-:Y:S05]  /*42c0*/  @P0 BRA `(.L_x_76) ;  /* 0x00000000003c0947 */ /* 0x000fea0003800000 */
[----:B------:R-:W1:Y:S01]  /*42d0*/  S2R R2, SR_LANEID ;  /* 0x0000000000027919 */ /* 0x000e620000000000 */
[----:B------:R-:W-:Y:S01]  /*42e0*/  ULOP3.LUT UR5, URZ, UR5, URZ, 0x33, !UPT ;  /* 0x00000005ff057292 */ /* 0x000fe2000f8e33ff */
[----:B------:R-:W-:Y:S01]  /*42f0*/  LOP3.LUT R4, RZ, UR4, RZ, 0x33, !PT ;  /* 0x00000004ff047c12 */ /* 0x000fe2000f8e33ff */
[----:B------:R-:W-:Y:S02]  /*4300*/  VOTEU.ANY UR4, UPT, PT ;  /* 0x0000000000047886 */ /* 0x000fe400038e0100 */
[----:B------:R-:W-:Y:S01]  /*4310*/  UFLO.U32 UR4, UR4 ;  /* 0x00000004000472bd */ /* 0x000fe200080e0000 */
[----:B------:R-:W2:Y:S01]  /*4320*/  REDUX UR6, R4 ;  /* 0x00000000040673c4 */ /* 0x000ea20000000000 */
[----:B------:R-:W-:-:S06]  /*4330*/  IMAD.U32 R0, RZ, RZ, UR5 ;  /* 0x00000005ff007e24 */ /* 0x000fcc000f8e00ff */
[----:B------:R4:W-:Y:S01]  /*4340*/  UTCATOMSWS.AND URZ, UR5 ;  /* 0x0000000500ff79e3 */ /* 0x0009e20008000000 */
[----:B------:R-:W3:Y:S01]  /*4350*/  REDUX UR7, R0 ;  /* 0x00000000000773c4 */ /* 0x000ee20000000000 */
[----:B-1----:R-:W-:Y:S01]  /*4360*/  ISETP.EQ.U32.AND P0, PT, R2, UR4, PT ;  /* 0x0000000402007c0c */ /* 0x002fe2000bf02070 */
[----:B--2---:R-:W-:Y:S01]  /*4370*/  IMAD.U32 R2, RZ, RZ, UR6 ;  /* 0x00000006ff027e24 */ /* 0x004fe2000f8e00ff */
[----:B---3--:R-:W-:-:S11]  /*4380*/  MOV R3, UR7 ;  /* 0x0000000700037c02 */ /* 0x008fd60008000f00 */
[----:B------:R4:W-:Y:S04]  /*4390*/  @P0 ATOMS.AND RZ, [UR8+0x14], R3 ;  /* 0x00001403ffff098c */ /* 0x0009e8000a800008 */
[----:B------:R4:W-:Y:S01]  /*43a0*/  @P0 ATOMS.AND RZ, [UR8+0x18], R2 ;  /* 0x00001802ffff098c */ /* 0x0009e2000a800008 */
[----:B------:R-:W-:Y:S05]  /*43b0*/  BRA `(.L_x_77) ;  /* 0x0000000000147947 */ /* 0x000fea0003800000 */
.L_x_76:
[----:B------:R-:W-:Y:S02]  /*43c0*/  MOV R2, 0x43e0 ;  /* 0x000043e000027802 */ /* 0x000fe40000000f00 */
[----:B---3-5:R-:W-:Y:S05]  /*43d0*/  CALL.REL.NOINC `($__internal_0_$__cuda_sm10x_tcgen05_guardrail_trap_col_being_dealloced_not_returned_by_alloc) ;  /* 0x0000004c00dc7944 */ /* 0x028fea0003c00000 */
[----:B------:R-:W-:Y:S05]  /*43e0*/  BRA `(.L_x_77) ;  /* 0x0000000000087947 */ /* 0x000fea0003800000 */
.L_x_75:
[----:B------:R-:W-:Y:S02]  /*43f0*/  MOV R2, 0x4410 ;  /* 0x0000441000027802 */ /* 0x000fe40000000f00 */
[----:B---3-5:R-:W-:Y:S05]  /*4400*/  CALL.REL.NOINC `($__internal_2_$__cuda_sm10x_tcgen05_guardrail_trap_unallocated_columns_being_dealloced) ;  /* 0x0000004c00e87944 */ /* 0x028fea0003c00000 */
.L_x_77:
[----:B------:R-:W-:Y:S01]  /*4410*/  NOP ;  /* 0x0000000000007918 */ /* 0x000fe20000000000 */
[----:B----4-:R-:W-:Y:S05]  /*4420*/  EXIT ;  /* 0x000000000000794d */ /* 0x010fea0003800000 */
.L_x_59:
[----:B------:R-:W-:-:S09]  /*4430*/  UISETP.NE.OR UP0, UPT, UR17, 0x3, !UP5 ;  /* 0x000000031100788c */ /* 0x000fd2000ef05670 */
[----:B------:R-:W-:Y:S05]  /*4440*/  BRA.U UP0, `(.L_x_78) ;  /* 0x0000001100547547 */ /* 0x000fea000b800000 */
[----:B------:R-:W2:Y:S01]  /*4450*/  LDCU UR31, c[0x0][0x370] ;  /* 0x00006e00ff1f77ac */ /* 0x000ea20008000800 */
[----:B------:R-:W3:Y:S01]  /*4460*/  LDC.64 R16, c[0x0][0x348] ;  /* 0x0000d200ff107b82 */ /* 0x000ee20000000a00 */
[----:B------:R-:W-:Y:S02]  /*4470*/  HFMA2 R13, -RZ, RZ, 0, 0 ;  /* 0x00000000ff0d7431 */ /* 0x000fe400000001ff */
[----:B------:R-:W-:Y:S01]  /*4480*/  IMAD.MOV.U32 R15, RZ, RZ, 0x1 ;  /* 0x00000001ff0f7424 */ /* 0x000fe200078e00ff */
[----:B------:R-:W2:Y:S01]  /*4490*/  LDCU.128 UR44, c[0x0][0xb10] ;  /* 0x00016200ff2c77ac */ /* 0x000ea20008000c00 */
[----:B------:R-:W-:Y:S01]  /*44a0*/  IMAD.MOV.U32 R14, RZ, RZ, RZ ;  /* 0x000000ffff0e7224 */ /* 0x000fe200078e00ff */
[----:B------:R-:W-:Y:S01]  /*44b0*/  MOV R7, 0x2000 ;  /* 0x0000200000077802 */ /* 0x000fe20000000f00 */
[----:B------:R-:W4:Y:S01]  /*44c0*/  LDCU UR30, c[0x0][0x374] ;  /* 0x00006e80ff1e77ac */ /* 0x000f220008000800 */
[----:B------:R-:W1:Y:S01]  /*44d0*/  LDC.64 R2, c[0x0][0x888] ;  /* 0x00022200ff027b82 */ /* 0x000e620000000a00 */
[----:B------:R-:W4:Y:S01]  /*44e0*/  LDCU UR15, c[0x0][0xb0c] ;  /* 0x00016180ff0f77ac */ /* 0x000f220008000800 */
[----:B------:R-:W3:Y:S06]  /*44f0*/  LDCU UR41, c[0x0][0xb20] ;  /* 0x00016400ff2977ac */ /* 0x000eec0008000800 */
[----:B------:R-:W1:Y:S01]  /*4500*/  LDC.64 R4, c[0x0][0x890] ;  /* 0x00022400ff047b82 */ /* 0x000e620000000a00 */
[----:B------:R-:W3:Y:S01]  /*4510*/  LDCU UR4, c[0x0][0xb30] ;  /* 0x00016600ff0477ac */ /* 0x000ee20008000800 */
[----:B------:R-:W-:Y:S01]  /*4520*/  UMOV UR21, 0x400 ;  /* 0x0000040000157882 */ /* 0x000fe20000000000 */
[----:B--2---:R-:W-:-:S02]  /*4530*/  UIMAD.WIDE.U32 UR6, UR31, UR44, URZ ;  /* 0x0000002c1f0672a5 */ /* 0x004fc4000f8e00ff */
[----:B----4-:R-:W-:Y:S02]  /*4540*/  UIMAD.WIDE.U32 UR8, UR30, UR47, URZ ;  /* 0x0000002f1e0872a5 */ /* 0x010fe4000f8e00ff */
[----:B------:R-:W-:Y:S02]  /*4550*/  ULEA UR21, UR52, UR21, 0x18 ;  /* 0x0000001534157291 */ /* 0x000fe4000f8ec0ff */
[----:B------:R-:W-:Y:S02]  /*4560*/  UPLOP3.LUT UP3, UPT, UPT, UPT, UPT, 0x40, 0x4 ;  /* 0x000000000004789c */ /* 0x000fe40003f6e870 */
[----:B------:R-:W-:Y:S01]  /*4570*/  UIADD3 UR37, UPT, UPT, UR21, 0x58, URZ ;  /* 0x0000005815257890 */ /* 0x000fe2000fffe0ff */
[----:B------:R-:W-:Y:S01]  /*4580*/  UMOV UR6, UR7 ;  /* 0x0000000700067c82 */ /* 0x000fe20008000000 */
[----:B------:R-:W-:Y:S01]  /*4590*/  UMOV UR38, UR9 ;  /* 0x0000000900267c82 */ /* 0x000fe20008000000 */
[----:B------:R-:W-:Y:S02]  /*45a0*/  UISETP.GE.AND UP0, UPT, UR42, 0x1, UPT ;  /* 0x000000012a00788c */ /* 0x000fe4000bf06270 */
[----:B------:R-:W-:Y:S01]  /*45b0*/  UISETP.NE.AND UP4, UPT, UR42, 0x1, UPT ;  /* 0x000000012a00788c */ /* 0x000fe2000bf85270 */
[----:B------:R-:W2:Y:S01]  /*45c0*/  LDCU.64 UR22, c[0x0][0xb28] ;  /* 0x00016500ff1677ac */ /* 0x000ea20008000a00 */
[----:B------:R-:W-:-:S02]  /*45d0*/  UISETP.NE.AND UP6, UPT, UR15, 0x1, UPT ;  /* 0x000000010f00788c */ /* 0x000fc4000bfc5270 */
[----:B------:R-:W-:Y:S02]  /*45e0*/  UISETP.NE.AND UP5, UPT, UR46, 0x1, UPT ;  /* 0x000000012e00788c */ /* 0x000fe4000bfa5270 */
[----:B------:R-:W-:Y:S02]  /*45f0*/  UIADD3 UR33, UPT, UPT, UR21, 0x40, URZ ;  /* 0x0000004015217890 */ /* 0x000fe4000fffe0ff */
[----:B------:R-:W-:Y:S02]  /*4600*/  UIADD3 UR25, UPT, UPT, UR21, 0x48, URZ ;  /* 0x0000004815197890 */ /* 0x000fe4000fffe0ff */
[----:B------:R-:W-:Y:S02]  /*4610*/  UIADD3 UR17, UPT, UPT, UR21, 0x50, URZ ;  /* 0x0000005015117890 */ /* 0x000fe4000fffe0ff */
[----:B------:R-:W-:Y:S02]  /*4620*/  UPRMT UR37, UR52, 0x654, UR37 ;  /* 0x0000065434257896 */ /* 0x000fe40008000025 */
[----:B------:R-:W-:-:S02]  /*4630*/  USHF.R.U32.HI UR39, URZ, UR45, UR6 ;  /* 0x0000002dff277299 */ /* 0x000fc40008011606 */
[----:B---3--:R-:W-:Y:S02]  /*4640*/  USHF.R.U32.HI UR38, URZ, UR41, UR38 ;  /* 0x00000029ff267299 */ /* 0x008fe40008011626 */
[----:B------:R-:W-:-:S11]  /*4650*/  UISETP.NE.AND UP2, UPT, UR4, 0x1, UPT ;  /* 0x000000010400788c */ /* 0x000fd6000bf45270 */
.L_x_89:
[C---:B------:R-:W-:Y:S02]  /*4660*/  LEA R12, R14.reuse, UR21, 0x3 ;  /* 0x000000150e0c7c11 */ /* 0x040fe4000f8e18ff */
[----:B------:R-:W-:Y:S02]  /*4670*/  SHF.L.U32 R9, R13, 0x1f, RZ ;  /* 0x0000001f0d097819 */ /* 0x000fe400000006ff */
[----:B------:R-:W-:Y:S02]  /*4680*/  LEA R10, R14, UR21, 0x4 ;  /* 0x000000150e0a7c11 */ /* 0x000fe4000f8e20ff */
[----:B---3--:R-:W3:Y:S02]  /*4690*/  SYNCS.PHASECHK.TRANS64.TRYWAIT P0, [R12+URZ+0x90], R9 ;  /* 0x000090090c0075a7 */ /* 0x008ee400080011ff */
[----:B---3--:R-:W-:Y:S05]  /*46a0*/  @!P0 BRA `(.L_x_79) ;  /* 0x0000004400d88947 */ /* 0x008fea0003800000 */
.L_x_169:
[----:B---3--:R-:W3:Y:S01]  /*46b0*/  LDS.128 R8, [R10+0x120] ;  /* 0x000120000a087984 */ /* 0x008ee20000000c00 */
[----:B------:R-:W-:Y:S01]  /*46c0*/  UISETP.GE.AND UP0, UPT, UR42, 0x1, UPT ;  /* 0x000000012a00788c */ /* 0x000fe2000bf06270 */
[----:B------:R-:W-:Y:S01]  /*46d0*/  @!PT LDS RZ, [RZ] ;  /* 0x00000000fffff984 */ /* 0x000fe20000000800 */
[----:B------:R-:W-:Y:S01]  /*46e0*/  @!PT LDS RZ, [RZ] ;  /* 0x00000000fffff984 */ /* 0x000fe20000000800 */
[----:B------:R-:W-:Y:S01]  /*46f0*/  @!PT LDS RZ, [RZ] ;  /* 0x00000000fffff984 */ /* 0x000fe20000000800 */
[----:B------:R-:W-:Y:S01]  /*4700*/  @!PT LDS RZ, [RZ] ;  /* 0x00000000fffff984 */ /* 0x000fe20000000800 */
[----:B------:R4:W-:Y:S06]  /*4710*/  MEMBAR.ALL.CTA ;  /* 0x0000000000007992 */ /* 0x0009ec0000008000 */
[----:B----4-:R-:W4:Y:S01]  /*4720*/  FENCE.VIEW.ASYNC.S ;  /* 0x00000000000073c6 */ /* 0x010f220000000000 */
[----:B---3--:R-:W-:Y:S11]  /*4730*/  LOP3.LUT P0, RZ, R10, 0x1, RZ, 0xc0, !PT ;  /* 0x000000010aff7812 */ /* 0x008ff6000780c0ff */
[----:B------:R-:W-:Y:S02]  /*4740*/  @!UPT UIADD3 URZ, UPT, UPT, URZ, URZ, URZ ;  /* 0x000000fffffff290 */ /* 0x000fe4000fffe0ff */
[----:B----4-:R-:W-:Y:S01]  /*4750*/  VOTEU.ANY UP1, P0 ;  /* 0x0000000000ff7886 */ /* 0x010fe20000020100 */
[----:B------:R-:W-:Y:S11]  /*4760*/  PLOP3.LUT P0, PT, PT, PT, UP1, 0x80, 0x8 ;  /* 0x000000000008781c */ /* 0x000ff60003f0f018 */
[----:B------:R-:W-:Y:S02]  /*4770*/  @!UPT UIADD3 URZ, UPT, UPT, URZ, URZ, URZ ;  /* 0x000000fffffff290 */ /* 0x000fe4000fffe0ff */
[----:B------:R-:W-:Y:S02]  /*4780*/  @P0 SHF.R.U32.HI R0, RZ, 0x10, R9 ;  /* 0x00000010ff000819 */ /* 0x000fe40000011609 */
[----:B------:R-:W-:Y:S02]  /*4790*/  @P0 MOV R6, R8 ;  /* 0x0000000800060202 */ /* 0x000fe40000000f00 */
[----:B------:R-:W-:Y:S01]  /*47a0*/  @P0 R2UR UR4, R0 ;  /* 0x00000000000402ca */ /* 0x000fe200000e0000 */
[----:B------:R-:W-:Y:S01]  /*47b0*/  VIADD R0, R12, 0xa0 ;  /* 0x000000a00c007836 */ /* 0x000fe20000000000 */
[----:B------:R-:W-:Y:S02]  /*47c0*/  @P0 LOP3.LUT R8, R9, 0xffff, RZ, 0xc0, !PT ;  /* 0x0000ffff09080812 */ /* 0x000fe400078ec0ff */
[----:B------:R-:W-:Y:S02]  /*47d0*/  @P0 R2UR UR6, R6 ;  /* 0x00000000060602ca */ /* 0x000fe400000e0000 */
[----:B------:R-:W-:Y:S02]  /*47e0*/  PRMT R0, RZ, 0x654, R0 ;  /* 0x00000654ff007816 */ /* 0x000fe40000000000 */
[----:B------:R-:W-:Y:S02]  /*47f0*/  @P0 R2UR UR5, R8 ;  /* 0x00000000080502ca */ /* 0x000fe400000e0000 */
[----:B------:R3:W-:Y:S03]  /*4800*/  SYNCS.ARRIVE.TRANS64.RED.A1T0 RZ, [R0+URZ], RZ ;  /* 0x000000ff00ff79a7 */ /* 0x0007e600081004ff */
[----:B------:R-:W-:Y:S04]  /*4810*/  @UP1 UMOV UR29, UR4 ;  /* 0x00000004001d1c82 */ /* 0x000fe80008000000 */
[----:B------:R-:W-:Y:S04]  /*4820*/  @UP1 UMOV UR14, UR6 ;  /* 0x00000006000e1c82 */ /* 0x000fe80008000000 */
[----:B------:R-:W-:Y:S01]  /*4830*/  @UP1 UMOV UR13, UR5 ;  /* 0x00000005000d1c82 */ /* 0x000fe20008000000 */
[----:B------:R-:W-:Y:S05]  /*4840*/  BRA.U !UP0, `(.L_x_80) ;  /* 0x0000000108a47547 */ /* 0x000fea000b800000 */
[----:B------:R-:W-:Y:S02]  /*4850*/  UIMAD.WIDE.U32 UR18, UR13, UR47, URZ ;  /* 0x0000002f0d1272a5 */ /* 0x000fe4000f8e00ff */
[----:B------:R-:W-:Y:S02]  /*4860*/  UIMAD.WIDE.U32 UR26, UR14, UR44, URZ ;  /* 0x0000002c0e1a72a5 */ /* 0x000fe4000f8e00ff */
[----:B------:R-:W-:Y:S02]  /*4870*/  USEL UR4, UR30, UR38, !UP5 ;  /* 0x000000261e047287 */ /* 0x000fe4000e800000 */
[----:B------:R-:W-:Y:S02]  /*4880*/  USEL UR7, UR31, UR39, !UP6 ;  /* 0x000000271f077287 */ /* 0x000fe4000f000000 */
[----:B--2---:R-:W-:Y:S02]  /*4890*/  UIMAD.WIDE.U32 UR8, UR4, UR22, URZ ;  /* 0x00000016040872a5 */ /* 0x004fe4000f8e00ff */
[----:B------:R-:W-:Y:S01]  /*48a0*/  UIMAD.WIDE.U32 UR10, UR7, UR22, URZ ;  /* 0x00000016070a72a5 */ /* 0x000fe2000f8e00ff */
[----:B------:R-:W-:Y:S02]  /*48b0*/  UMOV UR5, UR19 ;  /* 0x0000001300057c82 */ /* 0x000fe40008000000 */
[----:B------:R-:W-:Y:S03]  /*48c0*/  USHF.R.U32.HI UR6, URZ, UR41, UR5 ;  /* 0x00000029ff067299 */ /* 0x000fe60008011605 */
[----:B------:R-:W-:Y:S01]  /*48d0*/  UMOV UR5, UR27 ;  /* 0x0000001b00057c82 */ /* 0x000fe20008000000 */
[----:B------:R-:W-:Y:S02]  /*48e0*/  USEL UR6, UR13, UR6, !UP5 ;  /* 0x000000060d067287 */ /* 0x000fe4000e800000 */
[----:B------:R-:W-:Y:S03]  /*48f0*/  USHF.R.U32.HI UR12, URZ, UR45, UR5 ;  /* 0x0000002dff0c7299 */ /* 0x000fe60008011605 */
[----:B------:R-:W-:Y:S02]  /*4900*/  UMOV UR5, UR9 ;  /* 0x0000000900057c82 */ /* 0x000fe40008000000 */
[----:B------:R-:W-:Y:S03]  /*4910*/  @UP4 USHF.R.U32.HI UR4, URZ, UR23, UR5 ;  /* 0x00000017ff044299 */ /* 0x000fe60008011605 */
[----:B------:R-:W-:Y:S01]  /*4920*/  UMOV UR5, UR11 ;  /* 0x0000000b00057c82 */ /* 0x000fe20008000000 */
[----:B------:R-:W-:Y:S02]  /*4930*/  UIMAD UR4, UR42, UR4, URZ ;  /* 0x000000042a0472a4 */ /* 0x000fe4000f8e02ff */
[----:B------:R-:W-:Y:S02]  /*4940*/  @UP4 USHF.R.U32.HI UR7, URZ, UR23, UR5 ;  /* 0x00000017ff074299 */ /* 0x000fe40008011605 */
[----:B------:R-:W-:Y:S02]  /*4950*/  UIMAD.WIDE.U32 UR10, UR6, UR22, URZ ;  /* 0x00000016060a72a5 */ /* 0x000fe4000f8e00ff */
[----:B------:R-:W-:Y:S02]  /*4960*/  USEL UR5, UR14, UR12, !UP6 ;  /* 0x0000000c0e057287 */ /* 0x000fe4000f000000 */
[----:B------:R-:W-:Y:S02]  /*4970*/  UIMAD UR8, UR42, UR7, URZ ;  /* 0x000000072a0872a4 */ /* 0x000fe4000f8e02ff */
[----:B------:R-:W-:Y:S03]  /*4980*/  UISETP.GE.AND UP0, UPT, UR6, UR4, UPT ;  /* 0x000000040600728c */ /* 0x000fe6000bf06270 */
[----:B------:R-:W-:Y:S01]  /*4990*/  UMOV UR4, UR11 ;  /* 0x0000000b00047c82 */ /* 0x000fe20008000000 */
[----:B------:R-:W-:Y:S02]  /*49a0*/  UISETP.GE.OR UP0, UPT, UR5, UR8, UP0 ;  /* 0x000000080500728c */ /* 0x000fe40008706670 */
[----:B------:R-:W-:Y:S02]  /*49b0*/  USHF.R.U32.HI UR4, URZ, UR23, UR4 ;  /* 0x00000017ff047299 */ /* 0x000fe40008011604 */
[----:B------:R-:W-:Y:S02]  /*49c0*/  UIMAD.WIDE.U32 UR8, UR5, UR22, URZ ;  /* 0x00000016050872a5 */ /* 0x000fe4000f8e00ff */
[----:B------:R-:W-:Y:S04]  /*49d0*/  USEL UR10, UR6, UR4, !UP4 ;  /* 0x00000004060a7287 */ /* 0x000fe8000e000000 */
[----:B------:R-:W-:Y:S01]  /*49e0*/  UIADD3 UR11, UPT, UPT, -UR10, URZ, URZ ;  /* 0x000000ff0a0b7290 */ /* 0x000fe2000fffe1ff */
[----:B------:R-:W-:Y:S02]  /*49f0*/  @!UP0 UMOV UR4, UR9 ;  /* 0x0000000900048c82 */ /* 0x000fe40008000000 */
[----:B------:R-:W-:Y:S02]  /*4a00*/  @!UP0 USHF.R.U32.HI UR4, URZ, UR23, UR4 ;  /* 0x00000017ff048299 */ /* 0x000fe40008011604 */
[----:B------:R-:W-:Y:S02]  /*4a10*/  UIMAD UR8, UR42, UR11, UR6 ;  /* 0x0000000b2a0872a4 */ /* 0x000fe4000f8e0206 */
[----:B------:R-:W-:Y:S04]  /*4a20*/  @!UP0 USEL UR4, UR5, UR4, !UP4 ;  /* 0x0000000405048287 */ /* 0x000fe8000e000000 */
[----:B------:R-:W-:Y:S02]  /*4a30*/  @!UP0 UIMAD UR8, UR7, UR8, UR4 ;  /* 0x00000008070882a4 */ /* 0x000fe4000f8e0204 */
[----:B------:R-:W-:Y:S02]  /*4a40*/  @!UP0 UIADD3 UR9, UPT, UPT, UR10, -UR4, URZ ;  /* 0x800000040a098290 */ /* 0x000fe4000fffe0ff */
[----:B------:R-:W-:Y:S02]  /*4a50*/  UIADD3 UR4, UPT, UPT, -UR5, URZ, URZ ;  /* 0x000000ff05047290 */ /* 0x000fe4000fffe1ff */
[----:B------:R-:W-:Y:S02]  /*4a60*/  UIADD3 UR7, UPT, UPT, -UR6, URZ, URZ ;  /* 0x000000ff06077290 */ /* 0x000fe4000fffe1ff */
[----:B------:R-:W-:Y:S02]  /*4a70*/  @!UP0 UIMAD UR6, UR9, UR42, UR5 ;  /* 0x0000002a090682a4 */ /* 0x000fe4000f8e0205 */
[----:B------:R-:W-:Y:S02]  /*4a80*/  UIMAD UR14, UR15, UR4, UR14 ;  /* 0x000000040f0e72a4 */ /* 0x000fe4000f8e020e */
[----:B------:R-:W-:Y:S01]  /*4a90*/  UIMAD UR13, UR46, UR7, UR13 ;  /* 0x000000072e0d72a4 */ /* 0x000fe2000f8e020d */
[----:B------:R-:W-:Y:S02]  /*4aa0*/  @!UP0 UMOV UR5, UR8 ;  /* 0x0000000800058c82 */ /* 0x000fe40008000000 */
[----:B------:R-:W-:Y:S02]  /*4ab0*/  UIMAD UR14, UR5, UR15, UR14 ;  /* 0x0000000f050e72a4 */ /* 0x000fe4000f8e020e */
[----:B------:R-:W-:Y:S11]  /*4ac0*/  UIMAD UR13, UR6, UR46, UR13 ;  /* 0x0000002e060d72a4 */ /* 0x000ff6000f8e020d */
[----:B------:R-:W-:Y:S01]  /*4ad0*/  @!UPT UIADD3 URZ, UPT, UPT, URZ, URZ, URZ ;  /* 0x000000fffffff290 */ /* 0x000fe2000fffe0ff */
.L_x_80:
[----:B------:R-:W4:Y:S01]  /*4ae0*/  @!UP2 LDCU.128 UR8, c[0x0][0xb10] ;  /* 0x00016200ff08a7ac */ /* 0x000f220008000c00 */
[C---:B-1----:R-:W-:Y:S02]  /*4af0*/  ISETP.NE.U32.AND P1, PT, R4.reuse, RZ, PT ;  /* 0x000000ff0400720c */ /* 0x042fe40003f25070 */
[----:B------:R-:W-:Y:S02]  /*4b00*/  ISETP.NE.U32.AND P0, PT, R4, RZ, PT ;  /* 0x000000ff0400720c */ /* 0x000fe40003f05070 */
[C---:B------:R-:W-:Y:S02]  /*4b10*/  ISETP.NE.AND.EX P1, PT, R5.reuse, RZ, PT, P1 ;  /* 0x000000ff0500720c */ /* 0x040fe40003f25310 */
[----:B------:R-:W-:Y:S01]  /*4b20*/  ISETP.NE.AND.EX P0, PT, R5, RZ, PT, P0 ;  /* 0x000000ff0500720c */ /* 0x000fe20003f05300 */
[----:B------:R-:W1:Y:S01]  /*4b30*/  @!UP2 LDCU UR5, c[0x0][0xb0c] ;  /* 0x00016180ff05a7ac */ /* 0x000e620008000800 */
[----:B------:R-:W-:Y:S01]  /*4b40*/  SHF.L.U32 R9, R15, 0x1f, RZ ;  /* 0x0000001f0f097819 */ /* 0x000fe200000006ff */
[----:B------:R-:W-:Y:S02]  /*4b50*/  USHF.L.U32 UR35, UR16, 0x6, URZ ;  /* 0x0000000610237899 */ /* 0x000fe400080006ff */
[----:B------:R-:W-:Y:S02]  /*4b60*/  USHF.L.U32 UR34, UR20, 0x7, URZ ;  /* 0x0000000714227899 */ /* 0x000fe400080006ff */
[----:B----4-:R-:W-:Y:S07]  /*4b70*/  UIMAD.WIDE.U32 UR6, UR14, UR8, URZ ;  /* 0x000000080e0672a5 */ /* 0x010fee000f8e00ff */
[----:B------:R-:W-:Y:S01]  /*4b80*/  @!UP2 UMOV UR4, UR7 ;  /* 0x000000070004ac82 */ /* 0x000fe20008000000 */
[----:B-1----:R-:W-:Y:S02]  /*4b90*/  @!UP2 UISETP.NE.AND UP0, UPT, UR5, 0x1, UPT ;  /* 0x000000010500a88c */ /* 0x002fe4000bf05270 */
[----:B------:R-:W-:Y:S02]  /*4ba0*/  @!UP2 USHF.R.U32.HI UR4, URZ, UR9, UR4 ;  /* 0x00000009ff04a299 */ /* 0x000fe40008011604 */
[----:B------:R-:W-:Y:S02]  /*4bb0*/  UIMAD.WIDE.U32 UR6, UR13, UR11, URZ ;  /* 0x0000000b0d0672a5 */ /* 0x000fe4000f8e00ff */
[----:B------:R-:W-:Y:S02]  /*4bc0*/  @!UP2 USEL UR8, UR14, UR4, !UP0 ;  /* 0x000000040e08a287 */ /* 0x000fe4000c000000 */
[----:B------:R-:W-:Y:S03]  /*4bd0*/  @!UP2 UISETP.NE.AND UP0, UPT, UR10, 0x1, UPT ;  /* 0x000000010a00a88c */ /* 0x000fe6000bf05270 */
[----:B------:R-:W-:Y:S02]  /*4be0*/  @!UP2 UMOV UR6, UR7 ;  /* 0x000000070006ac82 */ /* 0x000fe40008000000 */
[----:B------:R-:W1:Y:S02]  /*4bf0*/  @!UP2 LDCU UR4, c[0x0][0xb20] ;  /* 0x00016400ff04a7ac */ /* 0x000e640008000800 */
[----:B-1----:R-:W-:Y:S04]  /*4c00*/  @!UP2 USHF.R.U32.HI UR6, URZ, UR4, UR6 ;  /* 0x00000004ff06a299 */ /* 0x002fe80008011606 */
[----:B------:R-:W-:Y:S04]  /*4c10*/  @!UP2 USEL UR6, UR13, UR6, !UP0 ;  /* 0x000000060d06a287 */ /* 0x000fe8000c000000 */
[----:B------:R-:W-:Y:S02]  /*4c20*/  @!UP2 UIADD3 UR4, UPT, UPT, -UR8, UR6, URZ ;  /* 0x000000060804a290 */ /* 0x000fe4000fffe1ff */
[----:B------:R-:W-:Y:S02]  /*4c30*/  @!UP2 UIADD3 UR6, UPT, UPT, UR8, -UR6, URZ ;  /* 0x800000060806a290 */ /* 0x000fe4000fffe0ff */
[----:B------:R-:W-:Y:S02]  /*4c40*/  @!UP2 UIMAD UR14, UR4, UR5, UR14 ;  /* 0x00000005040ea2a4 */ /* 0x000fe4000f8e020e */
[----:B------:R-:W-:Y:S01]  /*4c50*/  @!UP2 UIMAD UR13, UR6, UR10, UR13 ;  /* 0x0000000a060da2a4 */ /* 0x000fe2000f8e020d */
[----:B------:R-:W-:Y:S11]  /*4c60*/  BRA.U UP3, `(.L_x_81) ;  /* 0x0000000103107547 */ /* 0x000ff6000b800000 */
[----:B---3--:R-:W-:Y:S04]  /*4c70*/  MOV R0, UR40 ;  /* 0x0000002800007c02 */ /* 0x008fe80008000f00 */
[----:B------:R-:W-:Y:S04]  /*4c80*/  SHF.L.U32 R11, R0, 0x1f, RZ ;  /* 0x0000001f000b7819 */ /* 0x000fe800000006ff */
[----:B------:R-:W1:Y:S02]  /*4c90*/  SYNCS.PHASECHK.TRANS64.TRYWAIT P2, [UR21+0x88], R11 ;  /* 0x0000880bff0075a7 */ /* 0x000e640008041115 */
[----:B-1----:R-:W-:Y:S05]  /*4ca0*/  @!P2 BRA `(.L_x_82) ;  /* 0x00000040006ca947 */ /* 0x002fea0003800000 */
.L_x_81:
[----:B------:R-:W-:Y:S05]  /*4cb0*/  @!P1 BRA `(.L_x_83) ;  /* 0x0000000000309947 */ /* 0x000fea0003800000 */
[----:B------:R-:W-:Y:S01]  /*4cc0*/  ISETP.NE.U32.AND P1, PT, R2, RZ, PT ;  /* 0x000000ff0200720c */ /* 0x000fe20003f25070 */
[----:B------:R-:W4:Y:S01]  /*4cd0*/  LDCU.64 UR4, c[0x0][0x358] ;  /* 0x00006b00ff0477ac */ /* 0x000f220008000a00 */
[----:B------:R-:W-:Y:S02]  /*4ce0*/  IMAD.MOV.U32 R68, RZ, RZ, 0x1 ;  /* 0x00000001ff447424 */ /* 0x000fe400078e00ff */
[----:B------:R-:W-:Y:S11]  /*4cf0*/  ISETP.NE.AND.EX P1, PT, R3, RZ, PT, P1 ;  /* 0x000000ff0300720c */ /* 0x000ff60003f25310 */
[----:B------:R-:W-:Y:S02]  /*4d00*/  @!UPT UIADD3 URZ, UPT, UPT, URZ, URZ, URZ ;  /* 0x000000fffffff290 */ /* 0x000fe4000fffe0ff */
[----:B-1----:R-:W1:Y:S01]  /*4d10*/  @P1 LDC.64 R10, c[0x0][0x888] ;  /* 0x00022200ff0a1b82 */ /* 0x002e620000000a00 */
[----:B---3--:R-:W-:Y:S04]  /*4d20*/  @P1 IMAD R0, R4, UR36, RZ ;  /* 0x0000002404001c24 */ /* 0x008fe8000f8e02ff */
[----:B-1----:R-:W-:Y:S04]  /*4d30*/  @P1 IMAD.WIDE R10, R0, 0x4, R10 ;  /* 0x00000004000a1825 */ /* 0x002fe800078e020a */
[----:B------:R-:W-:Y:S01]  /*4d40*/  HFMA2 R0, -RZ, RZ, 0, 5.9604644775390625e-08 ;  /* 0x00000001ff007431 */ /* 0x000fe200000001ff */
[----:B----45:R4:W5:Y:S04]  /*4d50*/  @P1 LDG.E R26, desc[UR4][R10.64] ;  /* 0x000000040a1a1981 */ /* 0x030968000c1e1900 */
[----:B------:R-:W-:Y:S01]  /*4d60*/  @!P1 PRMT R68, R0, 0x7610, R68 ;  /* 0x0000761000449816 */ /* 0x000fe20000000044 */
[----:B----4-:R-:W1:Y:S06]  /*4d70*/  @!P1 LDC R26, c[0x0][0x880] ;  /* 0x00022000ff1a9b82 */ /* 0x010e6c0000000800 */
.L_x_83:
[----:B-1---5:R-:W-:Y:S01]  /*4d80*/  @!P0 FSETP.EQ.AND P1, PT, R26, RZ, PT ;  /* 0x000000ff1a00820b */ /* 0x022fe20003f22000 */
[----:B------:R-:W-:Y:S01]  /*4d90*/  @!UPT UIADD3 URZ, UPT, UPT, URZ, URZ, URZ ;  /* 0x000000fffffff290 */ /* 0x000fe2000fffe0ff */
[----:B------:R-:W-:Y:S11]  /*4da0*/  @!P0 BRA `(.L_x_84) ;  /* 0x0000000000188947 */ /* 0x000ff60003800000 */
[----:B------:R-:W-:Y:S02]  /*4db0*/  LOP3.LUT P0, RZ, R68, 0xff, RZ, 0xc0, !PT ;  /* 0x000000ff44ff7812 */ /* 0x000fe4000780c0ff */
[----:B------:R-:W-:Y:S04]  /*4dc0*/  ISETP.NE.U32.AND P1, PT, R2, RZ, PT ;  /* 0x000000ff0200720c */ /* 0x000fe80003f25070 */
[----:B------:R-:W-:Y:S04]  /*4dd0*/  ISETP.NE.AND.EX P1, PT, R3, RZ, PT, P1 ;  /* 0x000000ff0300720c */ /* 0x000fe80003f25310 */
[----:B------:R-:W-:Y:S03]  /*4de0*/  PLOP3.LUT P1, PT, P1, PT, PT, 0x8, 0x80 ;  /* 0x000000000080781c */ /* 0x000fe60000f2e170 */
[----:B------:R-:W-:Y:S11]  /*4df0*/  @P0 FSETP.EQ.AND P1, PT, R26, RZ, PT ;  /* 0x000000ff1a00020b */ /* 0x000ff60003f22000 */
[----:B------:R-:W-:Y:S02]  /*4e00*/  @!UPT UIADD3 URZ, UPT, UPT, URZ, URZ, URZ ;  /* 0x000000fffffff290 */ /* 0x000fe4000fffe0ff */
.L_x_84:
[----:B------:R-:W1:Y:S01]  /*4e10*/  SYNCS.PHASECHK.TRANS64.TRYWAIT P2, [UR21+0x60], R9 ;  /* 0x00006009ff0075a7 */ /* 0x000e620008041115 */
[----:B------:R-:W-:Y:S04]  /*4e20*/  ELECT P0, URZ, PT ;  /* 0x0000000000ff782f */ /* 0x000fe80003800000 */
[----:B------:R-:W-:Y:S11]  /*4e30*/  PLOP3.LUT P1, PT, P1, P0, PT, 0xf2, 0x2f ;  /* 0x00000000002f781c */ /* 0x000ff60000f21e72 */
[----:B------:R-:W-:Y:S02]  /*4e40*/  @!UPT UIADD3 URZ, UPT, UPT, URZ, URZ, URZ ;  /* 0x000000fffffff290 */ /* 0x000fe4000fffe0ff */
[----:B------:R-:W-:Y:S05]  /*4e50*/  @!P1 IADD3 R8, P0, PT, R16, 0x580, RZ ;  /* 0x0000058010089810 */ /* 0x000fea0007f1e0ff */
[----:B------:R-:W-:Y:S01]  /*4e60*/  @!P1 IMAD.X R6, RZ, RZ, R17, P0 ;  /* 0x000000ffff069224 */ /* 0x000fe200000e0611 */
[----:B-1----:R-:W-:Y:S07]  /*4e70*/  @!P2 BRA `(.L_x_85) ;  /* 0x000000400010a947 */ /* 0x002fee0003800000 */
.L_x_172:
[----:B------:R-:W-:Y:S01]  /*4e80*/  @!P1 R2UR UR5, R8 ;  /* 0x00000000080592ca */ /* 0x000fe200000e0000 */
[----:B------:R-:W-:Y:S01]  /*4e90*/  VOTEU.ALL UP0, P1 ;  /* 0x0000000000ff7886 */ /* 0x000fe20000800000 */
[----:B------:R-:W-:Y:S01]  /*4ea0*/  @!P1 R2UR UR4, R6 ;  /* 0x00000000060492ca */ /* 0x000fe200000e0000 */
[----:B-1-3--:R-:W-:Y:S01]  /*4eb0*/  @!P1 IMAD.MOV.U32 R0, RZ, RZ, 0x2000 ;  /* 0x00002000ff009424 */ /* 0x00afe200078e00ff */
[----:B------:R-:W-:Y:S01]  /*4ec0*/  UMOV UR8, 0x0 ;  /* 0x0000000000087882 */ /* 0x000fe20000000000 */
[----:B------:R-:W-:Y:S01]  /*4ed0*/  UMOV UR9, 0x10000000 ;  /* 0x1000000000097882 */ /* 0x000fe20000000000 */
[----:B------:R-:W-:Y:S01]  /*4ee0*/  @!UP0 UIADD3 UR32, UPT, UPT, UR21, 0x400, URZ ;  /* 0x0000040015208890 */ /* 0x000fe2000fffe0ff */
[----:B------:R-:W-:Y:S01]  /*4ef0*/  @!P1 IADD3 R8, P0, PT, R16, 0x580, RZ ;  /* 0x0000058010089810 */ /* 0x000fe20007f1e0ff */
[----:B------:R-:W-:Y:S01]  /*4f00*/  VOTEU.ALL UP0, P1 ;  /* 0x0000000000ff7886 */ /* 0x000fe20000800000 */
[----:B------:R-:W-:Y:S03]  /*4f10*/  UPRMT UR6, UR52, 0x654, UR33 ;  /* 0x0000065434067896 */ /* 0x000fe60008000021 */
[----:B------:R-:W-:Y:S02]  /*4f20*/  @!P1 IMAD.X R6, RZ, RZ, R17, P0 ;  /* 0x000000ffff069224 */ /* 0x000fe400000e0611 */
[----:B------:R-:W-:Y:S02]  /*4f30*/  IMAD.U32 R10, RZ, RZ, UR5 ;  /* 0x00000005ff0a7e24 */ /* 0x000fe4000f8e00ff */
[----:B------:R-:W-:Y:S03]  /*4f40*/  IMAD.U32 R11, RZ, RZ, UR4 ;  /* 0x00000004ff0b7e24 */ /* 0x000fe6000f8e00ff */
[----:B------:R-:W-:Y:S02]  /*4f50*/  @!P1 R2UR UR4, R10 ;  /* 0x000000000a0492ca */ /* 0x000fe400000e0000 */
[----:B------:R-:W-:Y:S11]  /*4f60*/  @!P1 R2UR UR5, R11 ;  /* 0x000000000b0592ca */ /* 0x000ff600000e0000 */
[----:B------:R-:W-:Y:S02]  /*4f70*/  @!UPT UIADD3 URZ, UPT, UPT, URZ, URZ, URZ ;  /* 0x000000fffffff290 */ /* 0x000fe4000fffe0ff */
[----:B------:R1:W-:Y:S01]  /*4f80*/  @!UP0 UTMALDG.3D [UR32], [UR4], desc[UR8] ;  /* 0x00000820040085b4 */ /* 0x0003e20008011000 */
[----:B------:R1:W-:Y:S01]  /*4f90*/  @!P1 SYNCS.ARRIVE.TRANS64.RED.A0TR RZ, [UR21+0x40], R0 ;  /* 0x00004000ffff99a7 */ /* 0x0003e20008300415 */
[----:B------:R-:W-:Y:S01]  /*4fa0*/  SYNCS.ARRIVE.TRANS64.RED.A1T0 RZ, [UR6], RZ ;  /* 0x000000ffffff79a7 */ /* 0x000fe20008100406 */
[----:B------:R-:W3:Y:S02]  /*4fb0*/  SYNCS.PHASECHK.TRANS64.TRYWAIT P2, [UR21+0x68], R9 ;  /* 0x00006809ff0075a7 */ /* 0x000ee40008041115 */
[----:B-1-3--:R-:W-:Y:S05]  /*4fc0*/  @!P2 BRA `(.L_x_86) ;  /* 0x0000003c00d4a947 */ /* 0x00afea0003800000 */
.L_x_174:
[----:B------:R-:W-:Y:S01]  /*4fd0*/  @!P1 R2UR UR5, R8 ;  /* 0x00000000080592ca */ /* 0x000fe200000e0000 */
[----:B------:R-:W-:Y:S01]  /*4fe0*/  VOTEU.ALL UP0, P1 ;  /* 0x0000000000ff7886 */ /* 0x000fe20000800000 */
[----:B------:R-:W-:Y:S01]  /*4ff0*/  @!P1 R2UR UR4, R6 ;  /* 0x00000000060492ca */ /* 0x000fe200000e0000 */
[----:B-1----:R-:W-:Y:S01]  /*5000*/  @!P1 IMAD.MOV.U32 R0, RZ, RZ, 0x2000 ;  /* 0x00002000ff009424 */ /* 0x002fe200078e00ff */
[----:B------:R-:W-:Y:S01]  /*5010*/  UMOV UR8, 0x0 ;  /* 0x0000000000087882 */ /* 0x000fe20000000000 */
[----:B------:R-:W-:Y:S01]  /*5020*/  UMOV UR9, 0x10000000 ;  /* 0x1000000000097882 */ /* 0x000fe20000000000 */
[----:B------:R-:W-:Y:S01]  /*5030*/  @!UP0 UIADD3 UR26, UPT, UPT, UR34, 0x20, URZ ;  /* 0x00000020221a8890 */ /* 0x000fe2000fffe0ff */
[----:B------:R-:W-:Y:S01]  /*5040*/  @!P1 IADD3 R8, P0, PT, R16, 0x580, RZ ;  /* 0x0000058010089810 */ /* 0x000fe20007f1e0ff */
[----:B------:R-:W-:Y:S01]  /*5050*/  @!UP0 UIADD3 UR24, UPT, UPT, UR21, 0x2400, URZ ;  /* 0x0000240015188890 */ /* 0x000fe2000fffe0ff */
[----:B------:R-:W-:Y:S01]  /*5060*/  VOTEU.ALL UP0, P1 ;  /* 0x0000000000ff7886 */ /* 0x000fe20000800000 */
[----:B------:R-:W-:Y:S01]  /*5070*/  UMOV UR27, UR35 ;  /* 0x00000023001b7c82 */ /* 0x000fe20008000000 */
[----:B------:R-:W-:Y:S02]  /*5080*/  UMOV UR28, UR36 ;  /* 0x00000024001c7c82 */ /* 0x000fe40008000000 */
[----:B------:R-:W-:Y:S01]  /*5090*/  IMAD.U32 R10, RZ, RZ, UR5 ;  /* 0x00000005ff0a7e24 */ /* 0x000fe2000f8e00ff */
[----:B------:R-:W-:Y:S01]  /*50a0*/  UPRMT UR6, UR52, 0x654, UR25 ;  /* 0x0000065434067896 */ /* 0x000fe20008000019 */
[----:B------:R-:W-:Y:S02]  /*50b0*/  IMAD.U32 R11, RZ, RZ, UR4 ;  /* 0x00000004ff0b7e24 */ /* 0x000fe4000f8e00ff */
[----:B------:R-:W-:Y:S01]  /*50c0*/  @!P1 IMAD.X R6, RZ, RZ, R17, P0 ;  /* 0x000000ffff069224 */ /* 0x000fe200000e0611 */
        /* <DEDUP_REMOVED lines=8> */
.L_x_176:
[----:B------:R-:W-:Y:S01]  /*5150*/  @!P1 R2UR UR5, R8 ;  /* 0x00000000080592ca */ /* 0x000fe200000e0000 */
[----:B------:R-:W-:Y:S01]  /*5160*/  VOTEU.ALL UP0, P1 ;  /* 0x0000000000ff7886 */ /* 0x000fe20000800000 */
[----:B------:R-:W-:Y:S01]  /*5170*/  @!P1 R2UR UR4, R6 ;  /* 0x00000000060492ca */ /* 0x000fe200000e0000 */
[----:B-1----:R-:W-:Y:S01]  /*5180*/  @!P1 IMAD.MOV.U32 R0, RZ, RZ, 0x2000 ;  /* 0x00002000ff009424 */ /* 0x002fe200078e00ff */
[----:B------:R-:W-:Y:S01]  /*5190*/  UMOV UR8, 0x0 ;  /* 0x0000000000087882 */ /* 0x000fe20000000000 */
[----:B------:R-:W-:Y:S01]  /*51a0*/  UMOV UR9, 0x10000000 ;  /* 0x1000000000097882 */ /* 0x000fe20000000000 */
[----:B------:R-:W-:Y:S01]  /*51b0*/  @!UP0 UIADD3 UR18, UPT, UPT, UR34, 0x40, URZ ;  /* 0x0000004022128890 */ /* 0x000fe2000fffe0ff */
[----:B------:R-:W-:Y:S01]  /*51c0*/  VIADD R14, R14, 0x1 ;  /* 0x000000010e0e7836 */ /* 0x000fe20000000000 */
[----:B------:R-:W-:Y:S01]  /*51d0*/  @!UP0 UIADD3 UR16, UPT, UPT, UR21, 0x4400, URZ ;  /* 0x0000440015108890 */ /* 0x000fe2000fffe0ff */
[----:B------:R-:W-:Y:S01]  /*51e0*/  VOTEU.ALL UP0, P1 ;  /* 0x0000000000ff7886 */ /* 0x000fe20000800000 */
[----:B------:R-:W-:Y:S01]  /*51f0*/  UMOV UR19, UR35 ;  /* 0x0000002300137c82 */ /* 0x000fe20008000000 */
[----:B------:R-:W-:Y:S02]  /*5200*/  UMOV UR20, UR36 ;  /* 0x0000002400147c82 */ /* 0x000fe40008000000 */
[----:B------:R-:W-:Y:S01]  /*5210*/  IMAD.U32 R10, RZ, RZ, UR5 ;  /* 0x00000005ff0a7e24 */ /* 0x000fe2000f8e00ff */
[----:B------:R-:W-:Y:S01]  /*5220*/  UPRMT UR6, UR52, 0x654, UR17 ;  /* 0x0000065434067896 */ /* 0x000fe20008000011 */
        /* <DEDUP_REMOVED lines=9> */
.L_x_178:
[----:B------:R-:W-:Y:S01]  /*52c0*/  @!P1 IADD3 R6, P0, PT, R16, 0x580, RZ ;  /* 0x0000058010069810 */ /* 0x000fe20007f1e0ff */
[----:B------:R-:W-:Y:S01]  /*52d0*/  VOTEU.ALL UP0, P1 ;  /* 0x0000000000ff7886 */ /* 0x000fe20000800000 */
[----:B------:R-:W-:Y:S01]  /*52e0*/  UMOV UR6, 0x0 ;  /* 0x0000000000067882 */ /* 0x000fe20000000000 */
[----:B------:R-:W-:Y:S01]  /*52f0*/  UMOV UR7, 0x10000000 ;  /* 0x1000000000077882 */ /* 0x000fe20000000000 */
[----:B------:R-:W-:Y:S01]  /*5300*/  @!P1 R2UR UR5, R6 ;  /* 0x00000000060592ca */ /* 0x000fe200000e0000 */
[----:B-1----:R-:W-:Y:S01]  /*5310*/  @!P1 IMAD.X R0, RZ, RZ, R17, P0 ;  /* 0x000000ffff009224 */ /* 0x002fe200000e0611 */
[----:B------:R-:W-:Y:S01]  /*5320*/  @!UP0 UIADD3 UR10, UPT, UPT, UR34, 0x60, URZ ;  /* 0x00000060220a8890 */ /* 0x000fe2000fffe0ff */
[----:B------:R-:W-:Y:S01]  /*5330*/  R2UR UR16, R70 ;  /* 0x00000000461072ca */ /* 0x000fe200000e0000 */
[----:B------:R-:W-:Y:S01]  /*5340*/  @!UP0 UIADD3 UR8, UPT, UPT, UR21, 0x6400, URZ ;  /* 0x0000640015088890 */ /* 0x000fe2000fffe0ff */
[----:B------:R-:W-:Y:S01]  /*5350*/  ISETP.NE.AND P0, PT, R14, 0x2, PT ;  /* 0x000000020e00780c */ /* 0x000fe20003f05270 */
[----:B------:R-:W-:Y:S01]  /*5360*/  @!UP0 UIADD3 UR9, UPT, UPT, UR21, 0x58, URZ ;  /* 0x0000005815098890 */ /* 0x000fe2000fffe0ff */
[----:B------:R-:W-:Y:S01]  /*5370*/  @!P1 R2UR UR4, R0 ;  /* 0x00000000000492ca */ /* 0x000fe200000e0000 */
[----:B------:R-:W-:Y:S01]  /*5380*/  VOTEU.ALL UP0, P1 ;  /* 0x0000000000ff7886 */ /* 0x000fe20000800000 */
[----:B------:R-:W-:Y:S01]  /*5390*/  UMOV UR11, UR35 ;  /* 0x00000023000b7c82 */ /* 0x000fe20008000000 */
[----:B------:R-:W-:Y:S01]  /*53a0*/  UMOV UR12, UR36 ;  /* 0x00000024000c7c82 */ /* 0x000fe20008000000 */
[----:B------:R-:W-:Y:S01]  /*53b0*/  SEL R0, RZ, 0x1, P0 ;  /* 0x00000001ff007807 */ /* 0x000fe20000000000 */
[----:B------:R-:W-:Y:S01]  /*53c0*/  UIADD3 UR20, UPT, UPT, UR13, UR63, URZ ;  /* 0x0000003f0d147290 */ /* 0x000fe2000fffe0ff */
[----:B------:R-:W-:Y:S01]  /*53d0*/  IMAD.U32 R8, RZ, RZ, UR5 ;  /* 0x00000005ff087e24 */ /* 0x000fe2000f8e00ff */
[----:B------:R-:W-:Y:S01]  /*53e0*/  LOP3.LUT R15, R15, 0x1, RZ, 0x3c, !PT ;  /* 0x000000010f0f7812 */ /* 0x000fe200078e3cff */
[----:B------:R-:W-:Y:S01]  /*53f0*/  UPLOP3.LUT UP3, UPT, UPT, UPT, UPT, 0x80, 0x8 ;  /* 0x000000000008789c */ /* 0x000fe20003f6f070 */
[----:B------:R-:W-:Y:S01]  /*5400*/  LOP3.LUT R13, R13, R0, RZ, 0x3c, !PT ;  /* 0x000000000d0d7212 */ /* 0x000fe200078e3cff */
[----:B------:R-:W-:Y:S01]  /*5410*/  UIADD3 UR16, UPT, UPT, UR14, UR16, URZ ;  /* 0x000000100e107290 */ /* 0x000fe2000fffe0ff */
[----:B------:R-:W-:Y:S01]  /*5420*/  SEL R14, R14, RZ, P0 ;  /* 0x000000ff0e0e7207 */ /* 0x000fe20000000000 */
[----:B------:R-:W-:Y:S01]  /*5430*/  UMOV UR36, UR29 ;  /* 0x0000001d00247c82 */ /* 0x000fe20008000000 */
[----:B------:R-:W-:Y:S01]  /*5440*/  IMAD.U32 R9, RZ, RZ, UR4 ;  /* 0x00000004ff097e24 */ /* 0x000fe2000f8e00ff */
[----:B------:R-:W-:Y:S04]  /*5450*/  @!P1 R2UR UR4, R8 ;  /* 0x00000000080492ca */ /* 0x000fe800000e0000 */
[----:B------:R-:W-:Y:S11]  /*5460*/  @!P1 R2UR UR5, R9 ;  /* 0x00000000090592ca */ /* 0x000ff600000e0000 */
[----:B------:R-:W-:Y:S02]  /*5470*/  @!UPT UIADD3 URZ, UPT, UPT, URZ, URZ, URZ ;  /* 0x000000fffffff290 */ /* 0x000fe4000fffe0ff */
[----:B------:R3:W-:Y:S01]  /*5480*/  @!UP0 UTMALDG.3D [UR8], [UR4], desc[UR6] ;  /* 0x00000608040085b4 */ /* 0x0007e20008011000 */
[----:B------:R3:W-:Y:S01]  /*5490*/  @!P1 SYNCS.ARRIVE.TRANS64.RED.A0TR RZ, [UR21+0x58], R7 ;  /* 0x00005807ffff99a7 */ /* 0x0007e20008300415 */
[----:B------:R-:W-:Y:S01]  /*54a0*/  SYNCS.ARRIVE.TRANS64.RED.A1T0 RZ, [UR37], RZ ;  /* 0x000000ffffff79a7 */ /* 0x000fe20008100425 */
[----:B------:R-:W-:Y:S05]  /*54b0*/  BRA.U UP1, `(.L_x_89) ;  /* 0xfffffff101687547 */ /* 0x000fea000b83ffff */
[----:B------:R-:W-:-:S04]  /*54c0*/  SHF.L.U32 R3, R15, 0x1f, RZ ;  /* 0x0000001f0f037819 */ /* 0x000fc800000006ff */
[----:B------:R-:W1:Y:S02]  /*54d0*/  SYNCS.PHASECHK.TRANS64.TRYWAIT P0, [UR21+0x60], R3 ;  /* 0x00006003ff0075a7 */ /* 0x000e640008001115 */
[----:B-1----:R-:W-:Y:S05]  /*54e0*/  @!P0 BRA `(.L_x_90) ;  /* 0x0000003800d48947 */ /* 0x002fea0003800000 */
.L_x_180:
[----:B------:R-:W4:Y:S02]  /*54f0*/  SYNCS.PHASECHK.TRANS64.TRYWAIT P0, [UR21+0x68], R3 ;  /* 0x00006803ff0075a7 */ /* 0x000f240008001115 */
[----:B----4-:R-:W-:Y:S05]  /*5500*/  @!P0 BRA `(.L_x_91) ;  /* 0x0000003800e48947 */ /* 0x010fea0003800000 */
.L_x_182:
[----:B------:R-:W4:Y:S02]  /*5510*/  SYNCS.PHASECHK.TRANS64.TRYWAIT P0, [UR21+0x70], R3 ;  /* 0x00007003ff0075a7 */ /* 0x000f240008001115 */
[----:B----4-:R-:W-:Y:S05]  /*5520*/  @!P0 BRA `(.L_x_92) ;  /* 0x0000003800f48947 */ /* 0x010fea0003800000 */
.L_x_184:
[----:B-1----:R-:W-:-:S07]  /*5530*/  MOV R0, UR21 ;  /* 0x0000001500007c02 */ /* 0x002fce0008000f00 */
.L_x_93:
[----:B-1----:R-:W-:-:S04]  /*5540*/  SHF.L.U32 R3, R15, 0x1f, RZ ;  /* 0x0000001f0f037819 */ /* 0x002fc800000006ff */
[----:B------:R1:W4:Y:S03]  /*5550*/  SYNCS.PHASECHK.TRANS64.TRYWAIT P0, [R0+URZ+0x78], R3 ;  /* 0x00007803000075a7 */ /* 0x00032600080011ff */
[----:B----4-:R-:W-:Y:S05]  /*5560*/  @!P0 NANOSLEEP.SYNCS 0x989680 ;  /* 0x009896800000895d */ /* 0x010fea0003900000 */
[----:B------:R-:W4:Y:S02]  /*5570*/  @!P0 SYNCS.PHASECHK.TRANS64 P0, [R0+URZ+0x78], R3 ;  /* 0x00007803000085a7 */ /* 0x000f2400080010ff */
[----:B--234-:R-:W-:Y:S05]  /*5580*/  @P0 EXIT ;  /* 0x000000000000094d */ /* 0x01cfea0003800000 */
[----:B------:R-:W-:Y:S05]  /*5590*/  BRA `(.L_x_93) ;  /* 0xfffffffc00e87947 */ /* 0x000fea000383ffff */
.L_x_78:
[----:B------:R-:W-:-:S06]  /*55a0*/  UISETP.GE.AND UP0, UPT, UR17, 0x4, UPT ;  /* 0x000000041100788c */ /* 0x000fcc000bf06270 */
[----:B------:R-:W-:-:S13]  /*55b0*/  PLOP3.LUT P0, PT, PT, PT, UP0, 0x80, 0x8 ;  /* 0x000000000008781c */ /* 0x000fda0003f0f008 */
[----:B-1----:R-:W-:Y:S05]  /*55c0*/  @!P0 EXIT ;  /* 0x000000000000894d */ /* 0x002fea0003800000 */
[----:B------:R-:W-:Y:S01]  /*55d0*/  BAR.SYNC.DEFER_BLOCKING 0x6, 0xa0 ;  /* 0x0182800000007b1d */ /* 0x000fe20000010000 */
[C---:B------:R-:W-:Y:S01]  /*55e0*/  IMAD.SHL.U32 R6, R79.reuse, 0x20, RZ ;  /* 0x000000204f067824 */ /* 0x040fe200078e00ff */
[C---:B------:R-:W-:Y:S01]  /*55f0*/  R2P PR, R79.reuse, 0x6 ;  /* 0x000000064f007804 */ /* 0x040fe20000000000 */
[C---:B------:R-:W-:Y:S01]  /*5600*/  IMAD.SHL.U32 R4, R79.reuse, 0x4, RZ ;  /* 0x000000044f047824 */ /* 0x040fe200078e00ff */
[----:B------:R-:W-:Y:S01]  /*5610*/  CS2R R74, SRZ ;  /* 0x00000000004a7805 */ /* 0x000fe2000001ff00 */
[C---:B------:R-:W-:Y:S01]  /*5620*/  IMAD.U32 R23, R79.reuse, 0x10000, RZ ;  /* 0x000100004f177824 */ /* 0x040fe200078e00ff */
[----:B------:R-:W-:Y:S02]  /*5630*/  UMOV UR44, 0x400 ;  /* 0x00000400002c7882 */ /* 0x000fe40000000000 */
[----:B------:R-:W1:Y:S01]  /*5640*/  LDC.64 R64, c[0x0][0x888] ;  /* 0x00022200ff407b82 */ /* 0x000e620000000a00 */
[----:B------:R-:W-:Y:S01]  /*5650*/  ULEA UR44, UR52, UR44, 0x18 ;  /* 0x0000002c342c7291 */ /* 0x000fe2000f8ec0ff */
[C---:B------:R-:W-:Y:S01]  /*5660*/  LOP3.LUT R5, R6.reuse, 0xe0, RZ, 0xc0, !PT ;  /* 0x000000e006057812 */ /* 0x040fe200078ec0ff */
[----:B------:R-:W-:Y:S01]  /*5670*/  IMAD.SHL.U32 R27, R79, 0x10, RZ ;  /* 0x000000104f1b7824 */ /* 0x000fe200078e00ff */
[----:B------:R-:W-:Y:S01]  /*5680*/  LOP3.LUT R6, R6, 0x100, RZ, 0xc0, !PT ;  /* 0x0000010006067812 */ /* 0x000fe200078ec0ff */
[----:B------:R-:W-:Y:S01]  /*5690*/  UIADD3 UR4, UPT, UPT, UR44, 0x400, URZ ;  /* 0x000004002c047890 */ /* 0x000fe2000fffe0ff */
[----:B------:R-:W-:Y:S01]  /*56a0*/  LOP3.LUT R4, R5, 0x1c, R4, 0xf8, !PT ;  /* 0x0000001c05047812 */ /* 0x000fe200078ef804 */
[----:B------:R-:W-:Y:S01]  /*56b0*/  IMAD.MOV.U32 R78, RZ, RZ, 0x10 ;  /* 0x00000010ff4e7424 */ /* 0x000fe200078e00ff */
[----:B------:R-:W2:Y:S01]  /*56c0*/  LDC.64 R66, c[0x0][0x890] ;  /* 0x00022400ff427b82 */ /* 0x000ea20000000a00 */
[----:B------:R-:W-:Y:S01]  /*56d0*/  SHF.R.U32.HI R5, RZ, 0x2, R79 ;  /* 0x00000002ff057819 */ /* 0x000fe2000001164f */
[----:B------:R-:W-:Y:S01]  /*56e0*/  IMAD.MOV.U32 R77, RZ, RZ, 0x20 ;  /* 0x00000020ff4d7424 */ /* 0x000fe200078e00ff */
[----:B------:R-:W-:Y:S01]  /*56f0*/  LOP3.LUT R23, R23, 0x600000, RZ, 0xc0, !PT ;  /* 0x0060000017177812 */ /* 0x000fe200078ec0ff */
[----:B------:R-:W-:Y:S01]  /*5700*/  IMAD.MOV.U32 R76, RZ, RZ, 0x1 ;  /* 0x00000001ff4c7424 */ /* 0x000fe200078e00ff */
[----:B------:R-:W-:Y:S01]  /*5710*/  LOP3.LUT R27, R6, 0x600, R27, 0xf8, !PT ;  /* 0x00000600061b7812 */ /* 0x000fe200078ef81b */
[----:B------:R-:W-:Y:S01]  /*5720*/  IMAD.MOV.U32 R22, RZ, RZ, RZ ;  /* 0x000000ffff167224 */ /* 0x000fe200078e00ff */
[----:B------:R-:W-:Y:S01]  /*5730*/  LOP3.LUT R4, R4, 0x4, R5, 0x78, !PT ;  /* 0x0000000404047812 */ /* 0x000fe200078e7805 */
[----:B------:R-:W3:Y:S01]  /*5740*/  LDC.64 R62, c[0x0][0x8b0] ;  /* 0x00022c00ff3e7b82 */ /* 0x000ee20000000a00 */
[----:B------:R-:W4:Y:S01]  /*5750*/  LDS R0, [UR44+0x140] ;  /* 0x0001402cff007984 */ /* 0x000f220008000800 */
[----:B------:R-:W-:Y:S01]  /*5760*/  LOP3.LUT R79, R79, 0x60, RZ, 0xc0, !PT ;  /* 0x000000604f4f7812 */ /* 0x000fe200078ec0ff */
[----:B------:R-:W-:Y:S01]  /*5770*/  IMAD.MOV.U32 R73, RZ, RZ, RZ ;  /* 0x000000ffff497224 */ /* 0x000fe200078e00ff */
[----:B------:R-:W-:Y:S01]  /*5780*/  LOP3.LUT R27, R27, R4, RZ, 0xfc, !PT ;  /* 0x000000041b1b7212 */ /* 0x000fe200078efcff */
[----:B------:R-:W-:Y:S01]  /*5790*/  IMAD.U32 R71, RZ, RZ, UR4 ;  /* 0x00000004ff477e24 */ /* 0x000fe2000f8e00ff */
[----:B------:R-:W-:Y:S01]  /*57a0*/  SEL R78, R78, 0xfffffff0, !P2 ;  /* 0xfffffff04e4e7807 */ /* 0x000fe20005000000 */
[----:B------:R-:W1:Y:S01]  /*57b0*/  LDCU UR60, c[0x0][0x370] ;  /* 0x00006e00ff3c77ac */ /* 0x000e620008000800 */
[----:B------:R-:W1:Y:S01]  /*57c0*/  LDC.64 R60, c[0x0][0x8a8] ;  /* 0x00022a00ff3c7b82 */ /* 0x000e620000000a00 */
[----:B------:R-:W-:Y:S01]  /*57d0*/  SEL R77, R77, 0xffffffe0, !P1 ;  /* 0xffffffe04d4d7807 */ /* 0x000fe20004800000 */
[----:B------:R-:W1:Y:S01]  /*57e0*/  LDCU UR43, c[0x0][0xb0c] ;  /* 0x00016180ff2b77ac */ /* 0x000e620008000800 */
[----:B------:R-:W1:Y:S01]  /*57f0*/  LDCU UR39, c[0x0][0xb30] ;  /* 0x00016600ff2777ac */ /* 0x000e620008000800 */
[----:B------:R-:W1:Y:S01]  /*5800*/  LDCU.64 UR54, c[0x0][0x888] ;  /* 0x00011100ff3677ac */ /* 0x000e620008000a00 */
[----:B------:R-:W1:Y:S01]  /*5810*/  LDCU.64 UR40, c[0x0][0xb28] ;  /* 0x00016500ff2877ac */ /* 0x000e620008000a00 */
[----:B------:R-:W1:Y:S01]  /*5820*/  LDCU.128 UR56, c[0x0][0xb10] ;  /* 0x00016200ff3877ac */ /* 0x000e620008000c00 */
[----:B------:R-:W1:Y:S01]  /*5830*/  LDCU UR53, c[0x0][0x374] ;  /* 0x00006e80ff3577ac */ /* 0x000e620008000800 */
[----:B------:R-:W-:Y:S01]  /*5840*/  UMOV UR47, URZ ;  /* 0x000000ff002f7c82 */ /* 0x000fe20008000000 */
[----:B------:R-:W-:Y:S01]  /*5850*/  UMOV UR46, URZ ;  /* 0x000000ff002e7c82 */ /* 0x000fe20008000000 */
[----:B--2-4-:R-:W-:-:S07]  /*5860*/  IMAD.IADD R23, R0, 0x1, R23 ;  /* 0x0000000100177824 */ /* 0x014fce00078e0217 */
.L_x_137:
[C---:B------:R-:W-:Y:S02]  /*5870*/  LEA R3, R73.reuse, UR44, 0x3 ;  /* 0x0000002c49037c11 */ /* 0x040fe4000f8e18ff */
[----:B------:R-:W-:Y:S02]  /*5880*/  SHF.L.U32 R0, R74, 0x1f, RZ ;  /* 0x0000001f4a007819 */ /* 0x000fe400000006ff */
[----:B------:R-:W-:Y:S02]  /*5890*/  LEA R5, R73, UR44, 0x4 ;  /* 0x0000002c49057c11 */ /* 0x000fe4000f8e20ff */
[----:B------:R-:W2:Y:S02]  /*58a0*/  SYNCS.PHASECHK.TRANS64.TRYWAIT P0, [R3+URZ+0x90], R0 ;  /* 0x00009000030075a7 */ /* 0x000ea400080011ff */
[----:B-12---:R-:W-:Y:S05]  /*58b0*/  @!P0 BRA `(.L_x_94) ;  /* 0x0000003800288947 */ /* 0x006fea0003800000 */
.L_x_185:
        /* <DEDUP_REMOVED lines=8> */
[----:B----4-:R-:W-:Y:S11]  /*5940*/  LOP3.LUT P0, RZ, R6, 0x1, RZ, 0xc0, !PT ;  /* 0x0000000106ff7812 */ /* 0x010ff6000780c0ff */
[----:B------:R-:W-:Y:S02]  /*5950*/  @!UPT UIADD3 URZ, UPT, UPT, URZ, URZ, URZ ;  /* 0x000000fffffff290 */ /* 0x000fe4000fffe0ff */
[----:B-1----:R-:W-:Y:S01]  /*5960*/  VOTEU.ANY UP1, P0 ;  /* 0x0000000000ff7886 */ /* 0x002fe20000020100 */
[----:B------:R-:W-:Y:S01]  /*5970*/  PLOP3.LUT P0, PT, PT, PT, UP1, 0x80, 0x8 ;  /* 0x000000000008781c */ /* 0x000fe20003f0f018 */
[----:B------:R-:W-:Y:S11]  /*5980*/  UP2UR UR62, UPR, URZ, 0x2 ;  /* 0x00000002ff3e7883 */ /* 0x000ff60008000000 */
[----:B------:R-:W-:Y:S01]  /*5990*/  @!UPT UIADD3 URZ, UPT, UPT, URZ, URZ, URZ ;  /* 0x000000fffffff290 */ /* 0x000fe2000fffe0ff */
[----:B--2---:R-:W-:Y:S02]  /*59a0*/  @P0 SHF.R.U32.HI R0, RZ, 0x10, R5 ;  /* 0x00000010ff000819 */ /* 0x004fe40000011605 */
        /* <DEDUP_REMOVED lines=12> */
[----:B------:R-:W2:Y:S01]  /*5a70*/  LDCU UR12, c[0x0][0xb20] ;  /* 0x00016400ff0c77ac */ /* 0x000ea20008000800 */
[----:B------:R-:W-:Y:S02]  /*5a80*/  UIMAD.WIDE.U32 UR4, UR53, UR59, URZ ;  /* 0x0000003b350472a5 */ /* 0x000fe4000f8e00ff */
[----:B------:R-:W-:Y:S02]  /*5a90*/  UIMAD.WIDE.U32 UR6, UR60, UR56, URZ ;  /* 0x000000383c0672a5 */ /* 0x000fe4000f8e00ff */
[----:B------:R-:W-:Y:S02]  /*5aa0*/  UISETP.NE.AND UP0, UPT, UR58, 0x1, UPT ;  /* 0x000000013a00788c */ /* 0x000fe4000bf05270 */
[----:B------:R-:W-:Y:S02]  /*5ab0*/  UIMAD.WIDE.U32 UR8, UR37, UR59, URZ ;  /* 0x0000003b250872a5 */ /* 0x000fe4000f8e00ff */
[----:B------:R-:W-:Y:S02]  /*5ac0*/  UIMAD.WIDE.U32 UR10, UR38, UR56, URZ ;  /* 0x00000038260a72a5 */ /* 0x000fe4000f8e00ff */
[----:B------:R-:W-:Y:S02]  /*5ad0*/  UISETP.NE.AND UP1, UPT, UR43, 0x1, UPT ;  /* 0x000000012b00788c */ /* 0x000fe4000bf25270 */
[----:B------:R-:W-:Y:S01]  /*5ae0*/  UISETP.NE.AND UP2, UPT, UR42, 0x1, UPT ;  /* 0x000000012a00788c */ /* 0x000fe2000bf45270 */
[----:B------:R-:W-:Y:S02]  /*5af0*/  UMOV UR4, UR5 ;  /* 0x0000000500047c82 */ /* 0x000fe40008000000 */
[----:B--2---:R-:W-:Y:S03]  /*5b00*/  USHF.R.U32.HI UR5, URZ, UR12, UR4 ;  /* 0x0000000cff057299 */ /* 0x004fe60008011604 */
[----:B------:R-:W-:Y:S02]  /*5b10*/  UMOV UR4, UR7 ;  /* 0x0000000700047c82 */ /* 0x000fe40008000000 */
[----:B------:R-:W-:Y:S02]  /*5b20*/  USHF.R.U32.HI UR7, URZ, UR57, UR4 ;  /* 0x00000039ff077299 */ /* 0x000fe40008011604 */
[----:B------:R-:W-:Y:S02]  /*5b30*/  USEL UR4, UR53, UR5, !UP0 ;  /* 0x0000000535047287 */ /* 0x000fe4000c000000 */
[----:B------:R-:W-:Y:S01]  /*5b40*/  USEL UR7, UR60, UR7, !UP1 ;  /* 0x000000073c077287 */ /* 0x000fe2000c800000 */
[----:B------:R-:W-:Y:S01]  /*5b50*/  UMOV UR5, UR9 ;  /* 0x0000000900057c82 */ /* 0x000fe20008000000 */
[----:B------:R-:W-:Y:S02]  /*5b60*/  UIMAD.WIDE.U32 UR8, UR4, UR40, URZ ;  /* 0x00000028040872a5 */ /* 0x000fe4000f8e00ff */
[----:B------:R-:W-:Y:S03]  /*5b70*/  USHF.R.U32.HI UR6, URZ, UR12, UR5 ;  /* 0x0000000cff067299 */ /* 0x000fe60008011605 */
[----:B------:R-:W-:Y:S01]  /*5b80*/  UMOV UR5, UR11 ;  /* 0x0000000b00057c82 */ /* 0x000fe20008000000 */
[----:B------:R-:W-:Y:S02]  /*5b90*/  UIMAD.WIDE.U32 UR10, UR7, UR40, URZ ;  /* 0x00000028070a72a5 */ /* 0x000fe4000f8e00ff */
[----:B------:R-:W-:Y:S02]  /*5ba0*/  USHF.R.U32.HI UR12, URZ, UR57, UR5 ;  /* 0x00000039ff0c7299 */ /* 0x000fe40008011605 */
[----:B------:R-:W-:Y:S01]  /*5bb0*/  USEL UR6, UR37, UR6, !UP0 ;  /* 0x0000000625067287 */ /* 0x000fe2000c000000 */
[----:B------:R-:W-:Y:S02]  /*5bc0*/  UMOV UR5, UR9 ;  /* 0x0000000900057c82 */ /* 0x000fe40008000000 */
[----:B------:R-:W-:Y:S01]  /*5bd0*/  UMOV UR10, UR11 ;  /* 0x0000000b000a7c82 */ /* 0x000fe20008000000 */
[----:B------:R-:W-:Y:S02]  /*5be0*/  @UP2 USHF.R.U32.HI UR4, URZ, UR41, UR5 ;  /* 0x00000029ff042299 */ /* 0x000fe40008011605 */
[----:B------:R-:W-:Y:S02]  /*5bf0*/  @UP2 USHF.R.U32.HI UR7, URZ, UR41, UR10 ;  /* 0x00000029ff072299 */ /* 0x000fe4000801160a */
[----:B------:R-:W-:Y:S02]  /*5c00*/  UIMAD UR4, UR42, UR4, URZ ;  /* 0x000000042a0472a4 */ /* 0x000fe4000f8e02ff */
        /* <DEDUP_REMOVED lines=8> */
[----:B------:R-:W-:Y:S02]  /*5c90*/  USEL UR11, UR6, UR4, !UP2 ;  /* 0x00000004060b7287 */ /* 0x000fe4000d000000 */
[----:B------:R-:W-:Y:S02]  /*5ca0*/  UIADD3 UR8, UPT, UPT, -UR5, URZ, URZ ;  /* 0x000000ff05087290 */ /* 0x000fe4000fffe1ff */
[----:B------:R-:W-:Y:S01]  /*5cb0*/  UIADD3 UR10, UPT, UPT, -UR11, URZ, URZ ;  /* 0x000000ff0b0a7290 */ /* 0x000fe2000fffe1ff */
[----:B------:R-:W-:Y:S01]  /*5cc0*/  @!UP0 UMOV UR4, UR9 ;  /* 0x0000000900048c82 */ /* 0x000fe20008000000 */
[----:B------:R-:W-:Y:S02]  /*5cd0*/  UIADD3 UR9, UPT, UPT, -UR6, URZ, URZ ;  /* 0x000000ff06097290 */ /* 0x000fe4000fffe1ff */
[----:B------:R-:W-:Y:S02]  /*5ce0*/  @!UP0 USHF.R.U32.HI UR4, URZ, UR41, UR4 ;  /* 0x00000029ff048299 */ /* 0x000fe40008011604 */
[----:B------:R-:W-:Y:S02]  /*5cf0*/  UIMAD UR10, UR42, UR10, UR6 ;  /* 0x0000000a2a0a72a4 */ /* 0x000fe4000f8e0206 */
[----:B------:R-:W-:Y:S04]  /*5d00*/  @!UP0 USEL UR4, UR5, UR4, !UP2 ;  /* 0x0000000405048287 */ /* 0x000fe8000d000000 */
[----:B------:R-:W-:Y:S02]  /*5d10*/  @!UP0 UIMAD UR10, UR7, UR10, UR4 ;  /* 0x0000000a070a82a4 */ /* 0x000fe4000f8e0204 */
[----:B------:R-:W-:Y:S02]  /*5d20*/  @!UP0 UIADD3 UR11, UPT, UPT, UR11, -UR4, URZ ;  /* 0x800000040b0b8290 */ /* 0x000fe4000fffe0ff */
[----:B------:R-:W-:Y:S02]  /*5d30*/  UIMAD UR7, UR43, UR8, UR38 ;  /* 0x000000082b0772a4 */ /* 0x000fe4000f8e0226 */
[----:B------:R-:W-:Y:S02]  /*5d40*/  @!UP0 UIMAD UR6, UR11, UR42, UR5 ;  /* 0x0000002a0b0682a4 */ /* 0x000fe4000f8e0205 */
[----:B------:R-:W-:Y:S01]  /*5d50*/  UIMAD UR4, UR58, UR9, UR37 ;  /* 0x000000093a0472a4 */ /* 0x000fe2000f8e0225 */
[----:B------:R-:W-:Y:S02]  /*5d60*/  @!UP0 UMOV UR5, UR10 ;  /* 0x0000000a00058c82 */ /* 0x000fe40008000000 */
[----:B------:R-:W-:Y:S02]  /*5d70*/  UIMAD UR38, UR5, UR43, UR7 ;  /* 0x0000002b052672a4 */ /* 0x000fe4000f8e0207 */
[----:B------:R-:W-:Y:S11]  /*5d80*/  UIMAD UR37, UR6, UR58, UR4 ;  /* 0x0000003a062572a4 */ /* 0x000ff6000f8e0204 */
[----:B------:R-:W-:Y:S01]  /*5d90*/  @!UPT UIADD3 URZ, UPT, UPT, URZ, URZ, URZ ;  /* 0x000000fffffff290 */ /* 0x000fe2000fffe0ff */
.L_x_95:
[----:B------:R-:W-:Y:S01]  /*5da0*/  UISETP.NE.AND UP0, UPT, UR39, 0x1, UPT ;  /* 0x000000012700788c */ /* 0x000fe2000bf05270 */
[----:B------:R-:W-:Y:S01]  /*5db0*/  LOP3.LUT P0, RZ, R71, 0x3f0, RZ, 0xc0, !PT ;  /* 0x000003f047ff7812 */ /* 0x000fe2000780c0ff */
[----:B------:R-:W-:Y:S01]  /*5dc0*/  USHF.L.U32 UR50, UR16, 0x6, URZ ;  /* 0x0000000610327899 */ /* 0x000fe200080006ff */
[----:B------:R-:W-:Y:S01]  /*5dd0*/  BSSY.RECONVERGENT B6, `(.L_x_96) ;  /* 0x0000034000067945 */ /* 0x000fe20003800200 */
[----:B------:R-:W-:Y:S01]  /*5de0*/  USHF.L.U32 UR49, UR20, 0x7, URZ ;  /* 0x0000000714317899 */ /* 0x000fe200080006ff */
[----:B------:R-:W-:Y:S06]  /*5df0*/  IADD3 R73, PT, PT, R73, 0x1, RZ ;  /* 0x0000000149497810 */ /* 0x000fec0007ffe0ff */
[----:B------:R-:W2:Y:S01]  /*5e00*/  @!UP0 LDCU.128 UR12, c[0x0][0xb10] ;  /* 0x00016200ff0c87ac */ /* 0x000ea20008000c00 */
[----:B------:R-:W4:Y:S01]  /*5e10*/  @!UP0 LDCU UR5, c[0x0][0xb0c] ;  /* 0x00016180ff0587ac */ /* 0x000f220008000800 */
[----:B------:R-:W3:Y:S01]  /*5e20*/  @!UP0 LDCU UR10, c[0x0][0xb20] ;  /* 0x00016400ff0a87ac */ /* 0x000ee20008000800 */
[----:B--2---:R-:W-:Y:S02]  /*5e30*/  UIMAD.WIDE.U32 UR8, UR38, UR12, URZ ;  /* 0x0000000c260872a5 */ /* 0x004fe4000f8e00ff */
[----:B------:R-:W-:Y:S02]  /*5e40*/  UIMAD.WIDE.U32 UR6, UR37, UR15, URZ ;  /* 0x0000000f250672a5 */ /* 0x000fe4000f8e00ff */
[----:B------:R-:W-:Y:S03]  /*5e50*/  @!UP0 UISETP.NE.AND UP1, UPT, UR14, 0x1, UPT ;  /* 0x000000010e00888c */ /* 0x000fe6000bf25270 */
[----:B------:R-:W-:Y:S01]  /*5e60*/  @!UP0 UMOV UR4, UR9 ;  /* 0x0000000900048c82 */ /* 0x000fe20008000000 */
[----:B----4-:R-:W-:Y:S02]  /*5e70*/  @!UP0 UISETP.NE.AND UP2, UPT, UR5, 0x1, UPT ;  /* 0x000000010500888c */ /* 0x010fe4000bf45270 */
[----:B------:R-:W-:Y:S01]  /*5e80*/  @!UP0 USHF.R.U32.HI UR4, URZ, UR13, UR4 ;  /* 0x0000000dff048299 */ /* 0x000fe20008011604 */
[----:B------:R-:W-:Y:S02]  /*5e90*/  @!UP0 UMOV UR6, UR7 ;  /* 0x0000000700068c82 */ /* 0x000fe40008000000 */
[----:B---3--:R-:W-:Y:S02]  /*5ea0*/  @!UP0 USHF.R.U32.HI UR6, URZ, UR10, UR6 ;  /* 0x0000000aff068299 */ /* 0x008fe40008011606 */
[----:B------:R-:W-:Y:S02]  /*5eb0*/  @!UP0 USEL UR7, UR38, UR4, !UP2 ;  /* 0x0000000426078287 */ /* 0x000fe4000d000000 */
[----:B------:R-:W-:Y:S04]  /*5ec0*/  @!UP0 USEL UR6, UR37, UR6, !UP1 ;  /* 0x0000000625068287 */ /* 0x000fe8000c800000 */
[----:B------:R-:W-:Y:S02]  /*5ed0*/  @!UP0 UIADD3 UR4, UPT, UPT, -UR7, UR6, URZ ;  /* 0x0000000607048290 */ /* 0x000fe4000fffe1ff */
[----:B------:R-:W-:Y:S02]  /*5ee0*/  @!UP0 UIADD3 UR6, UPT, UPT, UR7, -UR6, URZ ;  /* 0x8000000607068290 */ /* 0x000fe4000fffe0ff */
[----:B------:R-:W-:Y:S02]  /*5ef0*/  @!UP0 UIMAD UR38, UR4, UR5, UR38 ;  /* 0x00000005042682a4 */ /* 0x000fe4000f8e0226 */
[----:B------:R-:W-:Y:S01]  /*5f00*/  @!UP0 UIMAD UR37, UR6, UR14, UR37 ;  /* 0x0000000e062582a4 */ /* 0x000fe2000f8e0225 */
[----:B------:R-:W-:Y:S11]  /*5f10*/  @!P0 BRA `(.L_x_97) ;  /* 0x00000000007c8947 */ /* 0x000ff60003800000 */
[----:B------:R-:W2:Y:S01]  /*5f20*/  LDCU.64 UR8, c[0x4][0x80] ;  /* 0x01001000ff0877ac */ /* 0x000ea20008000a00 */
[----:B------:R-:W-:Y:S01]  /*5f30*/  MOV R2, 0x0 ;  /* 0x0000000000027802 */ /* 0x000fe20000000f00 */
[----:B------:R-:W-:Y:S02]  /*5f40*/  HFMA2 R12, -RZ, RZ, 0, 5.9604644775390625e-08 ;  /* 0x00000001ff0c7431 */ /* 0x000fe400000001ff */
[----:B------:R-:W-:Y:S01]  /*5f50*/  IMAD.MOV.U32 R8, RZ, RZ, 0x70 ;  /* 0x00000070ff087424 */ /* 0x000fe200078e00ff */
[----:B------:R3:W4:Y:S01]  /*5f60*/  LDC.64 R14, c[0x4][R2] ;  /* 0x01000000020e7b82 */ /* 0x0007220000000a00 */
[----:B------:R-:W1:Y:S01]  /*5f70*/  LDCU.64 UR6, c[0x4][0x88] ;  /* 0x01001100ff0677ac */ /* 0x000e620008000a00 */
[----:B------:R-:W-:Y:S01]  /*5f80*/  IMAD.MOV.U32 R13, RZ, RZ, RZ ;  /* 0x000000ffff0d7224 */ /* 0x000fe200078e00ff */
[----:B------:R-:W1:Y:S01]  /*5f90*/  LDCU.64 UR4, c[0x4][0x8] ;  /* 0x01000100ff0477ac */ /* 0x000e620008000a00 */
[----:B--2---:R-:W-:Y:S01]  /*5fa0*/  MOV R5, UR9 ;  /* 0x0000000900057c02 */ /* 0x004fe20008000f00 */
[----:B------:R-:W-:Y:S01]  /*5fb0*/  IMAD.U32 R4, RZ, RZ, UR8 ;  /* 0x00000008ff047e24 */ /* 0x000fe2000f8e00ff */
[----:B-1----:R-:W-:Y:S01]  /*5fc0*/  MOV R7, UR7 ;  /* 0x0000000700077c02 */ /* 0x002fe20008000f00 */
[----:B------:R-:W-:Y:S01]  /*5fd0*/  IMAD.U32 R6, RZ, RZ, UR6 ;  /* 0x00000006ff067e24 */ /* 0x000fe2000f8e00ff */
[----:B------:R-:W-:Y:S01]  /*5fe0*/  MOV R11, UR5 ;  /* 0x00000005000b7c02 */ /* 0x000fe20008000f00 */
[----:B------:R-:W-:Y:S02]  /*5ff0*/  IMAD.U32 R10, RZ, RZ, UR4 ;  /* 0x00000004ff0a7e24 */ /* 0x000fe4000f8e00ff */
[----:B------:R-:W-:Y:S07]  /*6000*/  LEPC R20, `(.L_x_98) ;  /* 0x000000001014794e */ /* 0x000fee0000000000 */
[----:B---345:R-:W-:Y:S05]  /*6010*/  CALL.ABS.NOINC R14 ;  /* 0x000000000e007343 */ /* 0x038fea0003c00000 */
.L_x_98:
[----:B------:R-:W1:Y:S01]  /*6020*/  LDCU.64 UR8, c[0x4][0x80] ;  /* 0x01001000ff0877ac */ /* 0x000e620008000a00 */
[----:B------:R-:W2:Y:S01]  /*6030*/  LDC.64 R2, c[0x4][R2] ;  /* 0x0100000002027b82 */ /* 0x000ea20000000a00 */
[----:B------:R-:W-:Y:S02]  /*6040*/  HFMA2 R12, -RZ, RZ, 0, 5.9604644775390625e-08 ;  /* 0x00000001ff0c7431 */ /* 0x000fe400000001ff */
[----:B------:R-:W-:Y:S02]  /*6050*/  IMAD.MOV.U32 R8, RZ, RZ, 0x70 ;  /* 0x00000070ff087424 */ /* 0x000fe400078e00ff */
[----:B------:R-:W-:Y:S01]  /*6060*/  IMAD.MOV.U32 R13, RZ, RZ, RZ ;  /* 0x000000ffff0d7224 */ /* 0x000fe200078e00ff */
[----:B------:R-:W3:Y:S01]  /*6070*/  LDCU.64 UR6, c[0x4][0x88] ;  /* 0x01001100ff0677ac */ /* 0x000ee20008000a00 */
[----:B------:R-:W4:Y:S01]  /*6080*/  LDCU.64 UR4, c[0x4][0x8] ;  /* 0x01000100ff0477ac */ /* 0x000f220008000a00 */
[----:B-1----:R-:W-:Y:S02]  /*6090*/  MOV R4, UR8 ;  /* 0x0000000800047c02 */ /* 0x002fe40008000f00 */
[----:B------:R-:W-:Y:S02]  /*60a0*/  MOV R5, UR9 ;  /* 0x0000000900057c02 */ /* 0x000fe40008000f00 */
[----:B---3--:R-:W-:Y:S01]  /*60b0*/  MOV R7, UR7 ;  /* 0x0000000700077c02 */ /* 0x008fe20008000f00 */
[----:B------:R-:W-:Y:S01]  /*60c0*/  IMAD.U32 R6, RZ, RZ, UR6 ;  /* 0x00000006ff067e24 */ /* 0x000fe2000f8e00ff */
[----:B----4-:R-:W-:Y:S01]  /*60d0*/  MOV R11, UR5 ;  /* 0x00000005000b7c02 */ /* 0x010fe20008000f00 */
[----:B------:R-:W-:Y:S02]  /*60e0*/  IMAD.U32 R10, RZ, RZ, UR4 ;  /* 0x00000004ff0a7e24 */ /* 0x000fe4000f8e00ff */
[----:B------:R-:W-:Y:S07]  /*60f0*/  LEPC R20, `(.L_x_97) ;  /* 0x000000001014794e */ /* 0x000fee0000000000 */
[----:B--2---:R-:W-:Y:S05]  /*6100*/  CALL.ABS.NOINC R2 ;  /* 0x0000000002007343 */ /* 0x004fea0003c00000 */
.L_x_97:
[----:B------:R-:W-:Y:S05]  /*6110*/  BSYNC.RECONVERGENT B6 ;  /* 0x0000000000067941 */ /* 0x000fea0003800200 */
.L_x_96:
[----:B------:R-:W-:Y:S02]  /*6120*/  ISETP.NE.U32.AND P0, PT, RZ, UR54, PT ;  /* 0x00000036ff007c0c */ /* 0x000fe4000bf05070 */
[C---:B------:R-:W-:Y:S02]  /*6130*/  ISETP.NE.U32.AND P1, PT, R66.reuse, RZ, PT ;  /* 0x000000ff4200720c */ /* 0x040fe40003f25070 */
[----:B------:R-:W-:Y:S02]  /*6140*/  ISETP.NE.U32.AND P4, PT, R66, RZ, PT ;  /* 0x000000ff4200720c */ /* 0x000fe40003f85070 */
[----:B------:R-:W-:Y:S02]  /*6150*/  ISETP.NE.AND.EX P0, PT, RZ, UR55, PT, P0 ;  /* 0x00000037ff007c0c */ /* 0x000fe4000bf05300 */
[C---:B------:R-:W-:Y:S02]  /*6160*/  ISETP.NE.AND.EX P1, PT, R67.reuse, RZ, PT, P1 ;  /* 0x000000ff4300720c */ /* 0x040fe40003f25310 */
[----:B------:R-:W-:Y:S02]  /*6170*/  ISETP.NE.AND.EX P4, PT, R67, RZ, P0, P4 ;  /* 0x000000ff4300720c */ /* 0x000fe40000785340 */
[----:B------:R-:W-:Y:S02]  /*6180*/  ISETP.NE.U32.AND P5, PT, R62, RZ, PT ;  /* 0x000000ff3e00720c */ /* 0x000fe40003fa5070 */
[----:B------:R-:W-:Y:S02]  /*6190*/  ISETP.NE.U32.AND P3, PT, RZ, UR54, PT ;  /* 0x00000036ff007c0c */ /* 0x000fe4000bf65070 */
[----:B------:R-:W-:Y:S02]  /*61a0*/  PLOP3.LUT P2, PT, PT, PT, PT, 0x8, 0x80 ;  /* 0x000000000080781c */ /* 0x000fe40003f4e170 */
[----:B------:R-:W-:Y:S02]  /*61b0*/  ISETP.NE.AND.EX P5, PT, R63, RZ, PT, P5 ;  /* 0x000000ff3f00720c */ /* 0x000fe40003fa5350 */
[----:B------:R-:W-:Y:S03]  /*61c0*/  ISETP.NE.AND.EX P3, PT, RZ, UR55, PT, P3 ;  /* 0x00000037ff007c0c */ /* 0x000fe6000bf65330 */
[----:B------:R-:W-:Y:S01]  /*61d0*/  @!P4 PLOP3.LUT P2, PT, P1, PT, PT, 0x80, 0x8 ;  /* 0x000000000008c81c */ /* 0x000fe20000f4f070 */
[----:B------:R-:W-:Y:S01]  /*61e0*/  @!UPT UIADD3 URZ, UPT, UPT, URZ, URZ, URZ ;  /* 0x000000fffffff290 */ /* 0x000fe2000fffe0ff */
[----:B------:R-:W-:Y:S11]  /*61f0*/  @!P1 BRA `(.L_x_99) ;  /* 0x0000000000309947 */ /* 0x000ff60003800000 */
[----:B------:R-:W-:Y:S01]  /*6200*/  ISETP.NE.U32.AND P0, PT, R64, RZ, PT ;  /* 0x000000ff4000720c */ /* 0x000fe20003f05070 */
[----:B------:R-:W2:Y:S01]  /*6210*/  LDCU.64 UR4, c[0x0][0x358] ;  /* 0x00006b00ff0477ac */ /* 0x000ea20008000a00 */
[----:B------:R-:W-:Y:S02]  /*6220*/  IMAD.MOV.U32 R68, RZ, RZ, 0x1 ;  /* 0x00000001ff447424 */ /* 0x000fe400078e00ff */
[----:B------:R-:W-:Y:S11]  /*6230*/  ISETP.NE.AND.EX P0, PT, R65, RZ, PT, P0 ;  /* 0x000000ff4100720c */ /* 0x000ff60003f05300 */
[----:B------:R-:W-:Y:S02]  /*6240*/  @!UPT UIADD3 URZ, UPT, UPT, URZ, URZ, URZ ;  /* 0x000000fffffff290 */ /* 0x000fe4000fffe0ff */
[----:B------:R-:W3:Y:S01]  /*6250*/  @P0 LDC.64 R2, c[0x0][0x888] ;  /* 0x00022200ff020b82 */ /* 0x000ee20000000a00 */
[----:B-1----:R-:W-:Y:S04]  /*6260*/  @P0 IMAD R0, R66, UR36, RZ ;  /* 0x0000002442000c24 */ /* 0x002fe8000f8e02ff */
[----:B---3--:R-:W-:Y:S04]  /*6270*/  @P0 IMAD.WIDE R2, R0, 0x4, R2 ;  /* 0x0000000400020825 */ /* 0x008fe800078e0202 */
[----:B------:R-:W-:Y:S01]  /*6280*/  HFMA2 R0, -RZ, RZ, 0, 5.9604644775390625e-08 ;  /* 0x00000001ff007431 */ /* 0x000fe200000001ff */
[----:B--2--5:R2:W5:Y:S04]  /*6290*/  @P0 LDG.E R26, desc[UR4][R2.64] ;  /* 0x00000004021a0981 */ /* 0x024568000c1e1900 */
[----:B------:R-:W-:Y:S01]  /*62a0*/  @!P0 PRMT R68, R0, 0x7610, R68 ;  /* 0x0000761000448816 */ /* 0x000fe20000000044 */
[----:B--2---:R-:W3:Y:S06]  /*62b0*/  @!P0 LDC R26, c[0x0][0x880] ;  /* 0x00022000ff1a8b82 */ /* 0x004eec0000000800 */
.L_x_99:
[----:B------:R-:W-:Y:S05]  /*62c0*/  @!P5 BRA `(.L_x_100) ;  /* 0x000000000024d947 */ /* 0x000fea0003800000 */
[----:B------:R-:W-:Y:S01]  /*62d0*/  ISETP.NE.U32.AND P0, PT, R60, RZ, PT ;  /* 0x000000ff3c00720c */ /* 0x000fe20003f05070 */
[----:B------:R-:W2:Y:S03]  /*62e0*/  LDCU.64 UR4, c[0x0][0x358] ;  /* 0x00006b00ff0477ac */ /* 0x000ea60008000a00 */
[----:B------:R-:W-:Y:S11]  /*62f0*/  ISETP.NE.AND.EX P0, PT, R61, RZ, PT, P0 ;  /* 0x000000ff3d00720c */ /* 0x000ff60003f05300 */
[----:B------:R-:W-:Y:S02]  /*6300*/  @!UPT UIADD3 URZ, UPT, UPT, URZ, URZ, URZ ;  /* 0x000000fffffff290 */ /* 0x000fe4000fffe0ff */
[----:B------:R-:W4:Y:S01]  /*6310*/  @P0 LDC.64 R2, c[0x0][0x8a8] ;  /* 0x00022a00ff020b82 */ /* 0x000f220000000a00 */
[----:B-1----:R-:W-:Y:S04]  /*6320*/  @P0 IMAD R0, R62, UR36, RZ ;  /* 0x000000243e000c24 */ /* 0x002fe8000f8e02ff */
[----:B----4-:R-:W-:Y:S05]  /*6330*/  @P0 IMAD.WIDE R2, R0, 0x4, R2 ;  /* 0x0000000400020825 */ /* 0x010fea00078e0202 */
[----:B--2--5:R2:W5:Y:S02]  /*6340*/  @P0 LDG.E R24, desc[UR4][R2.64] ;  /* 0x0000000402180981 */ /* 0x024564000c1e1900 */
[----:B--2---:R-:W4:Y:S02]  /*6350*/  @!P0 LDC R24, c[0x0][0x8a0] ;  /* 0x00022800ff188b82 */ /* 0x004f240000000800 */
.L_x_100:
[----:B---3-5:R-:W-:Y:S01]  /*6360*/  FSETP.NEU.AND P0, PT, R26, RZ, PT ;  /* 0x000000ff1a00720b */ /* 0x028fe20003f0d000 */
[----:B------:R-:W-:Y:S01]  /*6370*/  IMAD.SHL.U32 R88, R27, 0x4, RZ ;  /* 0x000000041b587824 */ /* 0x000fe200078e00ff */
[----:B------:R-:W-:Y:S01]  /*6380*/  SEL R4, RZ, 0xffffffff, P3 ;  /* 0xffffffffff047807 */ /* 0x000fe20001800000 */
[----:B------:R-:W-:Y:S01]  /*6390*/  BSSY B1, `(.L_x_101) ;  /* 0x0000043000017945 */ /* 0x000fe20003800000 */
[----:B------:R-:W-:Y:S01]  /*63a0*/  @!P4 LOP3.LUT P3, RZ, R68, 0xff, RZ, 0xc0, !PT ;  /* 0x000000ff44ffc812 */ /* 0x000fe2000786c0ff */
[----:B------:R-:W-:Y:S01]  /*63b0*/  VIADD R83, R88, UR44 ;  /* 0x0000002c58537c36 */ /* 0x000fe20008000000 */
[----:B------:R-:W-:Y:S01]  /*63c0*/  @!P4 SEL R3, RZ, 0xffffffff, P0 ;  /* 0xffffffffff03c807 */ /* 0x000fe20000000000 */
[----:B------:R-:W-:Y:S01]  /*63d0*/  IMAD.MOV.U32 R89, RZ, RZ, 0x1 ;  /* 0x00000001ff597424 */ /* 0x000fe200078e00ff */
[----:B------:R-:W-:Y:S01]  /*63e0*/  LOP3.LUT R76, R76, 0x1, RZ, 0x3c, !PT ;  /* 0x000000014c4c7812 */ /* 0x000fe200078e3cff */
[----:B------:R-:W-:Y:S01]  /*63f0*/  IMAD.MOV.U32 R87, RZ, RZ, RZ ;  /* 0x000000ffff577224 */ /* 0x000fe200078e00ff */
[----:B------:R-:W-:Y:S02]  /*6400*/  @P2 SEL R3, R4, R3, !P3 ;  /* 0x0000000304032207 */ /* 0x000fe40005800000 */
[----:B------:R-:W-:Y:S02]  /*6410*/  CS2R R58, SRZ ;  /* 0x00000000003a7805 */ /* 0x000fe4000001ff00 */
[C---:B------:R-:W-:Y:S02]  /*6420*/  LEA R85, R22.reuse, UR44, 0x3 ;  /* 0x0000002c16557c11 */ /* 0x040fe4000f8e18ff */
[----:B------:R-:W-:Y:S02]  /*6430*/  CS2R R56, SRZ ;  /* 0x0000000000387805 */ /* 0x000fe4000001ff00 */
[----:B------:R-:W-:Y:S02]  /*6440*/  @!P4 LOP3.LUT R3, R3, 0x1, RZ, 0xc0, !PT ;  /* 0x000000010303c812 */ /* 0x000fe400078ec0ff */
[----:B------:R-:W-:Y:S02]  /*6450*/  CS2R R54, SRZ ;  /* 0x0000000000367805 */ /* 0x000fe4000001ff00 */
[----:B------:R-:W-:Y:S02]  /*6460*/  SHF.L.U32 R2, R75, 0x1f, RZ ;  /* 0x0000001f4b027819 */ /* 0x000fe400000006ff */
[----:B------:R-:W-:Y:S02]  /*6470*/  CS2R R52, SRZ ;  /* 0x0000000000347805 */ /* 0x000fe4000001ff00 */
[----:B------:R-:W-:Y:S02]  /*6480*/  ISETP.NE.U32.OR P6, PT, R3, 0x1, P4 ;  /* 0x000000010300780c */ /* 0x000fe400027c5470 */
[----:B------:R-:W-:Y:S02]  /*6490*/  CS2R R50, SRZ ;  /* 0x0000000000327805 */ /* 0x000fe4000001ff00 */
[----:B------:R-:W-:Y:S02]  /*64a0*/  LEA.HI R25, R22, R22, RZ, 0x1 ;  /* 0x0000001616197211 */ /* 0x000fe400078f08ff */
[----:B------:R-:W-:Y:S02]  /*64b0*/  CS2R R48, SRZ ;  /* 0x0000000000307805 */ /* 0x000fe4000001ff00 */
[----:B------:R-:W-:Y:S02]  /*64c0*/  LOP3.LUT P4, R72, R68, 0xff, RZ, 0xc0, !PT ;  /* 0x000000ff44487812 */ /* 0x000fe4000788c0ff */
[----:B------:R-:W-:Y:S02]  /*64d0*/  CS2R R46, SRZ ;  /* 0x00000000002e7805 */ /* 0x000fe4000001ff00 */
[----:B------:R-:W-:Y:S01]  /*64e0*/  SEL R3, RZ, 0xffffffff, P0 ;  /* 0xffffffffff037807 */ /* 0x000fe20000000000 */
[C---:B-1----:R-:W-:Y:S01]  /*64f0*/  IMAD.SHL.U32 R0, R25.reuse, 0x40, RZ ;  /* 0x0000004019007824 */ /* 0x042fe200078e00ff */
[----:B------:R-:W-:Y:S02]  /*6500*/  LOP3.LUT R25, R25, 0xffe, RZ, 0xc0, !PT ;  /* 0x00000ffe19197812 */ /* 0x000fe400078ec0ff */
[----:B------:R-:W-:Y:S02]  /*6510*/  CS2R R44, SRZ ;  /* 0x00000000002c7805 */ /* 0x000fe4000001ff00 */
[----:B------:R-:W-:Y:S01]  /*6520*/  @P1 SEL R3, R4, R3, !P4 ;  /* 0x0000000304031207 */ /* 0x000fe20006000000 */
[----:B------:R-:W-:Y:S01]  /*6530*/  VIADD R29, R83, 0x400 ;  /* 0x00000400531d7836 */ /* 0x000fe20000000000 */
[----:B------:R-:W-:Y:S01]  /*6540*/  LOP3.LUT R0, R0, 0xffffff80, RZ, 0xc0, !PT ;  /* 0xffffff8000007812 */ /* 0x000fe200078ec0ff */
[----:B------:R-:W-:Y:S01]  /*6550*/  IMAD.IADD R25, R22, 0x1, -R25 ;  /* 0x0000000116197824 */ /* 0x000fe200078e0a19 */
[----:B------:R-:W-:Y:S01]  /*6560*/  @P6 SHF.L.U32 R5, R76, 0x1f, RZ ;  /* 0x0000001f4c056819 */ /* 0x000fe200000006ff */
[----:B------:R-:W-:Y:S01]  /*6570*/  IMAD.IADD R81, R77, 0x1, R83 ;  /* 0x000000014d517824 */ /* 0x000fe200078e0253 */
[----:B------:R-:W-:Y:S01]  /*6580*/  LOP3.LUT R3, R3, 0x1, RZ, 0xc0, !PT ;  /* 0x0000000103037812 */ /* 0x000fe200078ec0ff */
[----:B------:R-:W-:Y:S01]  /*6590*/  IMAD.IADD R0, R23, 0x1, R0 ;  /* 0x0000000117007824 */ /* 0x000fe200078e0200 */
[----:B------:R-:W1:Y:S01]  /*65a0*/  @P6 SYNCS.PHASECHK.TRANS64.TRYWAIT P3, [UR44+0x40], R5 ;  /* 0x00004005ff0065a7 */ /* 0x000e62000806112c */
[----:B------:R-:W-:Y:S02]  /*65b0*/  P2R R80, PR, RZ, 0x40 ;  /* 0x00000040ff507803 */ /* 0x000fe40000000000 */
[----:B------:R-:W-:Y:S01]  /*65c0*/  ISETP.NE.U32.AND P5, PT, R3, 0x1, PT ;  /* 0x000000010300780c */ /* 0x000fe20003fa5070 */
[----:B------:R-:W-:Y:S03]  /*65d0*/  IMAD R25, R25, 0x100000, R0 ;  /* 0x0010000019197824 */ /* 0x000fe600078e0200 */
[----:B------:R-:W-:Y:S01]  /*65e0*/  P2R R90, PR, RZ, 0x20 ;  /* 0x00000020ff5a7803 */ /* 0x000fe20000000000 */
[----:B------:R2:W3:Y:S01]  /*65f0*/  SYNCS.PHASECHK.TRANS64.TRYWAIT P2, [R85+URZ+0xb0], R2 ;  /* 0x0000b002550075a7 */ /* 0x0004e200080411ff */
[----:B-1----:R-:W-:Y:S01]  /*6600*/  @P6 SEL R89, RZ, 0x1, !P3 ;  /* 0x00000001ff596807 */ /* 0x002fe20005800000 */
[----:B--2---:R-:W-:Y:S06]  /*6610*/  @!P6 BRA `(.L_x_102) ;  /* 0x000000000068e947 */ /* 0x004fec0003800000 */
[C---:B------:R-:W-:Y:S01]  /*6620*/  @P5 IMAD R0, R78.reuse, 0x4, R29 ;  /* 0x000000044e005824 */ /* 0x040fe200078e021d */
[----:B------:R-:W-:Y:S01]  /*6630*/  ISETP.NE.AND P0, PT, R89, RZ, PT ;  /* 0x000000ff5900720c */ /* 0x000fe20003f05270 */
[----:B------:R-:W-:Y:S01]  /*6640*/  @P5 IMAD R4, R78, 0x4, R83 ;  /* 0x000000044e045824 */ /* 0x000fe200078e0253 */
[----:B------:R-:W-:Y:S01]  /*6650*/  BSSY B0, `(.L_x_103) ;  /* 0x000000e000007945 */ /* 0x000fe20003800000 */
[----:B------:R-:W-:Y:S01]  /*6660*/  IMAD.MOV.U32 R58, RZ, RZ, RZ ;  /* 0x000000ffff3a7224 */ /* 0x000fe200078e00ff */
[----:B------:R-:W-:Y:S01]  /*6670*/  CS2R R54, SRZ ;  /* 0x0000000000367805 */ /* 0x000fe2000001ff00 */
[----:B------:R-:W-:Y:S01]  /*6680*/  @P5 IMAD.IADD R5, R77, 0x1, R0 ;  /* 0x000000014d055824 */ /* 0x000fe200078e0200 */
[----:B------:R-:W-:Y:S02]  /*6690*/  CS2R R52, SRZ ;  /* 0x0000000000347805 */ /* 0x000fe4000001ff00 */
[----:B------:R-:W-:Y:S02]  /*66a0*/  CS2R R56, SRZ ;  /* 0x0000000000387805 */ /* 0x000fe4000001ff00 */
[----:B------:R-:W-:Y:S02]  /*66b0*/  CS2R R46, SRZ ;  /* 0x00000000002e7805 */ /* 0x000fe4000001ff00 */
[----:B------:R-:W-:Y:S02]  /*66c0*/  CS2R R44, SRZ ;  /* 0x00000000002c7805 */ /* 0x000fe4000001ff00 */
[----:B------:R-:W-:Y:S02]  /*66d0*/  CS2R R50, SRZ ;  /* 0x0000000000327805 */ /* 0x000fe4000001ff00 */
[----:B------:R-:W-:Y:S01]  /*66e0*/  CS2R R48, SRZ ;  /* 0x0000000000307805 */ /* 0x000fe2000001ff00 */
[----:B------:R-:W-:Y:S06]  /*66f0*/  @P0 BRA `(.L_x_104) ;  /* 0x00000000000c0947 */ /* 0x000fec0003800000 */
[----:B------:R-:W-:Y:S04]  /*6700*/  SHF.L.U32 R3, R76, 0x1f, RZ ;  /* 0x0000001f4c037819 */ /* 0x000fe800000006ff */
[----:B------:R-:W1:Y:S02]  /*6710*/  SYNCS.PHASECHK.TRANS64.TRYWAIT P0, [UR44+0x40], R3 ;  /* 0x00004003ff0075a7 */ /* 0x000e64000800112c */
[----:B-1----:R-:W-:Y:S05]  /*6720*/  @!P0 BRA `(.L_x_105) ;  /* 0x0000002800a08947 */ /* 0x002fea0003800000 */
.L_x_104:
[----:B------:R-:W-:Y:S05]  /*6730*/  BSYNC B0 ;  /* 0x0000000000007941 */ /* 0x000fea0003800000 */
.L_x_103:
[----:B------:R-:W-:Y:S01]  /*6740*/  ISETP.NE.AND P0, PT, R90, RZ, PT ;  /* 0x000000ff5a00720c */ /* 0x000fe20003f05270 */
[----:B------:R-:W-:Y:S11]  /*6750*/  HFMA2 R87, -RZ, RZ, 0, 5.9604644775390625e-08 ;  /* 0x00000001ff577431 */ /* 0x000ff600000001ff */
[----:B------:R-:W-:Y:S01]  /*6760*/  @!UPT UIADD3 URZ, UPT, UPT, URZ, URZ, URZ ;  /* 0x000000fffffff290 */ /* 0x000fe2000fffe0ff */
[----:B------:R-:W-:Y:S05]  /*6770*/  @P0 WARPSYNC.ALL ;  /* 0x0000000000000948 */ /* 0x000fea0003800000 */
[----:B------:R2:W1:Y:S04]  /*6780*/  @P0 LDSM.16.M88.4 R52, [R4+0x400] ;  /* 0x000400000434083b */ /* 0x0004680000000200 */
[----:B------:R2:W1:Y:S04]  /*6790*/  @P0 LDSM.16.M88.4 R56, [R5] ;  /* 0x000000000538083b */ /* 0x0004680000000200 */
[----:B------:R2:W1:Y:S04]  /*67a0*/  @P0 LDSM.16.M88.4 R44, [R88+UR44+0x400] ;  /* 0x0004002c582c083b */ /* 0x0004680008000200 */
[----:B------:R2:W1:Y:S02]  /*67b0*/  @P0 LDSM.16.M88.4 R48, [R81+0x400] ;  /* 0x000400005130083b */ /* 0x0004640000000200 */
.L_x_102:
[----:B------:R-:W-:Y:S05]  /*67c0*/  BSYNC B1 ;  /* 0x0000000000017941 */ /* 0x000fea0003800000 */
.L_x_101:
[----:B-1----:R-:W-:Y:S04]  /*67d0*/  SHF.R.U32.HI R0, RZ, 0x15, R25 ;  /* 0x00000015ff007819 */ /* 0x002fe80000011619 */
[----:B------:R-:W-:Y:S01]  /*67e0*/  LOP3.LUT P0, RZ, R0, 0x3, R69, 0x48, !PT ;  /* 0x0000000300ff7812 */ /* 0x000fe20007804845 */
[----:B------:R-:W-:Y:S01]  /*67f0*/  @!UPT UIADD3 URZ, UPT, UPT, URZ, URZ, URZ ;  /* 0x000000fffffff290 */ /* 0x000fe2000fffe0ff */
[----:B---3--:R-:W-:Y:S11]  /*6800*/  @P2 BRA `(.L_x_106) ;  /* 0x0000000000082947 */ /* 0x008ff60003800000 */
[----:B------:R-:W1:Y:S02]  /*6810*/  SYNCS.PHASECHK.TRANS64.TRYWAIT P1, [R85+URZ+0xb0], R2 ;  /* 0x0000b002550075a7 */ /* 0x000e6400080211ff */
[----:B-1----:R-:W-:Y:S05]  /*6820*/  @!P1 BRA `(.L_x_107) ;  /* 0x0000002800789947 */ /* 0x002fea0003800000 */
.L_x_106:
[----:B------:R-:W-:Y:S05]  /*6830*/  @!P0 BRA `(.L_x_108) ;  /* 0x0000000000408947 */ /* 0x000fea0003800000 */
[----:B------:R-:W2:Y:S01]  /*6840*/  LDCU.64 UR8, c[0x4][0x70] ;  /* 0x01000e00ff0877ac */ /* 0x000ea20008000a00 */
[----:B------:R-:W-:Y:S01]  /*6850*/  MOV R3, 0x0 ;  /* 0x0000000000037802 */ /* 0x000fe20000000f00 */
[----:B------:R-:W-:Y:S02]  /*6860*/  HFMA2 R12, -RZ, RZ, 0, 5.9604644775390625e-08 ;  /* 0x00000001ff0c7431 */ /* 0x000fe400000001ff */
[----:B------:R-:W-:Y:S02]  /*6870*/  IMAD.MOV.U32 R8, RZ, RZ, 0x192 ;  /* 0x00000192ff087424 */ /* 0x000fe400078e00ff */
[----:B------:R-:W-:Y:S01]  /*6880*/  IMAD.MOV.U32 R13, RZ, RZ, RZ ;  /* 0x000000ffff0d7224 */ /* 0x000fe200078e00ff */
[----:B------:R-:W3:Y:S01]  /*6890*/  LDCU.64 UR6, c[0x4][0x78] ;  /* 0x01000f00ff0677ac */ /* 0x000ee20008000a00 */
[----:B-1----:R-:W1:Y:S01]  /*68a0*/  LDC.64 R2, c[0x4][R3] ;  /* 0x0100000003027b82 */ /* 0x002e620000000a00 */
[----:B------:R-:W5:Y:S01]  /*68b0*/  LDCU.64 UR4, c[0x4][0x10] ;  /* 0x01000200ff0477ac */ /* 0x000f620008000a00 */
[----:B--2---:R-:W-:Y:S01]  /*68c0*/  MOV R5, UR9 ;  /* 0x0000000900057c02 */ /* 0x004fe20008000f00 */
[----:B------:R-:W-:Y:S01]  /*68d0*/  IMAD.U32 R4, RZ, RZ, UR8 ;  /* 0x00000008ff047e24 */ /* 0x000fe2000f8e00ff */
[----:B---3--:R-:W-:Y:S01]  /*68e0*/  MOV R7, UR7 ;  /* 0x0000000700077c02 */ /* 0x008fe20008000f00 */
[----:B------:R-:W-:Y:S01]  /*68f0*/  IMAD.U32 R6, RZ, RZ, UR6 ;  /* 0x00000006ff067e24 */ /* 0x000fe2000f8e00ff */
[----:B-----5:R-:W-:Y:S01]  /*6900*/  MOV R11, UR5 ;  /* 0x00000005000b7c02 */ /* 0x020fe20008000f00 */
[----:B------:R-:W-:Y:S02]  /*6910*/  IMAD.U32 R10, RZ, RZ, UR4 ;  /* 0x00000004ff0a7e24 */ /* 0x000fe4000f8e00ff */
[----:B------:R-:W-:Y:S07]  /*6920*/  LEPC R20, `(.L_x_108) ;  /* 0x000000001014794e */ /* 0x000fee0000000000 */
[----:B-1--4-:R-:W-:Y:S05]  /*6930*/  CALL.ABS.NOINC R2 ;  /* 0x0000000002007343 */ /* 0x012fea0003c00000 */
.L_x_108:
[----:B------:R-:W-:Y:S05]  /*6940*/  WARPSYNC.ALL ;  /* 0x0000000000007948 */ /* 0x000fea0003800000 */
[----:B------:R-:W-:Y:S01]  /*6950*/  R2UR UR4, R25 ;  /* 0x00000000190472ca */ /* 0x000fe200000e0000 */
[----:B------:R-:W-:Y:S01]  /*6960*/  BSSY.RECONVERGENT B0, `(.L_x_109) ;  /* 0x000003c000007945 */ /* 0x000fe20003800200 */
[----:B------:R-:W-:Y:S02]  /*6970*/  SHF.L.U32 R86, R78, 0x2, RZ ;  /* 0x000000024e567819 */ /* 0x000fe400000006ff */
[----:B------:R-:W-:Y:S02]  /*6980*/  ISETP.NE.AND P0, PT, R79, RZ, PT ;  /* 0x000000ff4f00720c */ /* 0x000fe40003f05270 */
[----:B------:R-:W-:Y:S04]  /*6990*/  IADD3 R82, PT, PT, R29, R86, RZ ;  /* 0x000000561d527210 */ /* 0x000fe80007ffe0ff */
[----:B------:R-:W-:Y:S03]  /*69a0*/  IADD3 R84, PT, PT, R77, R82, RZ ;  /* 0x000000524d547210 */ /* 0x000fe60007ffe0ff */
[----:B--2---:R-:W4:Y:S02]  /*69b0*/  LDTM.16dp128bit.x8 R4, tmem[UR4] ;  /* 0x00000004000479ee */ /* 0x004f240008180000 */
[C---:B----4-:R-:W-:Y:S01]  /*69c0*/  FMUL R3, R24.reuse, R4 ;  /* 0x0000000418037220 */ /* 0x050fe20000400000 */
[C---:B------:R-:W-:Y:S01]  /*69d0*/  FMUL R0, R24.reuse, R5 ;  /* 0x0000000518007220 */ /* 0x040fe20000400000 */
[C---:B------:R-:W-:Y:S01]  /*69e0*/  FMUL R5, R24.reuse, R6 ;  /* 0x0000000618057220 */ /* 0x040fe20000400000 */
[----:B-1----:R-:W-:Y:S01]  /*69f0*/  FMUL R2, R24, R7 ;  /* 0x0000000718027220 */ /* 0x002fe20000400000 */
[----:B------:R-:W-:Y:S01]  /*6a00*/  FFMA R28, R26, R44, R3 ;  /* 0x0000002c1a1c7223 */ /* 0x000fe20000000003 */
[----:B------:R-:W-:Y:S01]  /*6a10*/  FMUL R7, R24, R8 ;  /* 0x0000000818077220 */ /* 0x000fe20000400000 */
        /* <DEDUP_REMOVED lines=9> */
[----:B------:R1:W-:Y:S01]  /*6ab0*/  STSM.16.M88.4 [R83+0x400], R28 ;  /* 0x0004001c53007844 */ /* 0x0003e20000000200 */
        /* <DEDUP_REMOVED lines=14> */
[C---:B------:R-:W-:Y:S01]  /*6ba0*/  FFMA R40, R26.reuse, R56, R15 ;  /* 0x000000381a287223 */ /* 0x040fe2000000000f */
[C---:B------:R-:W-:Y:S01]  /*6bb0*/  FFMA R41, R26.reuse, R57, R12 ;  /* 0x000000391a297223 */ /* 0x040fe2000000000c */
[C---:B------:R-:W-:Y:S01]  /*6bc0*/  FFMA R42, R26.reuse, R58, R17 ;  /* 0x0000003a1a2a7223 */ /* 0x040fe20000000011 */
[----:B------:R1:W-:Y:S01]  /*6bd0*/  STSM.16.M88.4 [R82], R36 ;  /* 0x0000002452007844 */ /* 0x0003e20000000200 */
[----:B------:R-:W-:Y:S05]  /*6be0*/  FFMA R43, R26, R59, R14 ;  /* 0x0000003b1a2b7223 */ /* 0x000fea000000000e */
[----:B------:R1:W-:Y:S01]  /*6bf0*/  STSM.16.M88.4 [R84], R40 ;  /* 0x0000002854007844 */ /* 0x0003e20000000200 */
[----:B------:R-:W-:Y:S01]  /*6c00*/  @!PT LDS RZ, [RZ] ;  /* 0x00000000fffff984 */ /* 0x000fe20000000800 */
[----:B------:R-:W-:Y:S01]  /*6c10*/  @!PT LDS RZ, [RZ] ;  /* 0x00000000fffff984 */ /* 0x000fe20000000800 */
[----:B------:R-:W-:Y:S01]  /*6c20*/  @!PT LDS RZ, [RZ] ;  /* 0x00000000fffff984 */ /* 0x000fe20000000800 */
[----:B------:R-:W-:Y:S01]  /*6c30*/  @!PT LDS RZ, [RZ] ;  /* 0x00000000fffff984 */ /* 0x000fe20000000800 */
[----:B------:R2:W-:Y:S06]  /*6c40*/  MEMBAR.ALL.CTA ;  /* 0x0000000000007992 */ /* 0x0005ec0000008000 */
[----:B--2---:R-:W2:Y:S02]  /*6c50*/  FENCE.VIEW.ASYNC.S ;  /* 0x00000000000073c6 */ /* 0x004ea40000000000 */
[----:B--2---:R-:W-:Y:S06]  /*6c60*/  BAR.SYNC.DEFER_BLOCKING 0x1, 0x80 ;  /* 0x0042000000007b1d */ /* 0x004fec0000010000 */
[----:B------:R-:W-:Y:S05]  /*6c70*/  @P0 BRA `(.L_x_110) ;  /* 0x0000000000280947 */ /* 0x000fea0003800000 */
[----:B------:R-:W2:Y:S01]  /*6c80*/  LDCU.64 UR6, c[0x0][0x348] ;  /* 0x00006900ff0677ac */ /* 0x000ea20008000a00 */
[----:B------:R-:W-:Y:S01]  /*6c90*/  UIADD3 UR4, UPT, UPT, UR44, 0x400, URZ ;  /* 0x000004002c047890 */ /* 0x000fe2000fffe0ff */
[----:B------:R-:W-:Y:S05]  /*6ca0*/  UMOV UR51, UR36 ;  /* 0x0000002400337c82 */ /* 0x000fea0008000000 */
[----:B------:R-:W-:Y:S04]  /*6cb0*/  MOV R71, UR4 ;  /* 0x0000000400477c02 */ /* 0x000fe80008000f00 */
[----:B------:R-:W-:Y:S01]  /*6cc0*/  R2UR UR48, R71 ;  /* 0x00000000473072ca */ /* 0x000fe200000e0000 */
[----:B--2---:R-:W-:Y:S04]  /*6cd0*/  UIADD3 UR4, UP0, UPT, UR6, 0x680, URZ ;  /* 0x0000068006047890 */ /* 0x004fe8000ff1e0ff */
[----:B------:R-:W-:Y:S09]  /*6ce0*/  UIADD3.X UR5, UPT, UPT, URZ, UR7, URZ, UP0, !UPT ;  /* 0x00000007ff057290 */ /* 0x000ff200087fe4ff */
[----:B------:R2:W-:Y:S01]  /*6cf0*/  UTMASTG.3D [UR48], [UR4] ;  /* 0x00000030040073b5 */ /* 0x0005e20008010000 */
[----:B------:R0:W-:Y:S01]  /*6d00*/  UTMACMDFLUSH ;  /* 0x00000000000079b7 */ /* 0x0001e20000000000 */
[----:B--2---:R-:W-:Y:S04]  /*6d10*/  DEPBAR.LE SB0, 0x1 ;  /* 0x000080400000791a */ /* 0x004fe80000000000 */
.L_x_110:
[----:B------:R-:W-:Y:S05]  /*6d20*/  BSYNC.RECONVERGENT B0 ;  /* 0x0000000000007941 */ /* 0x000fea0003800200 */
.L_x_109:
[----:B------:R-:W-:Y:S01]  /*6d30*/  BAR.SYNC.DEFER_BLOCKING 0x1, 0x80 ;  /* 0x0042000000007b1d */ /* 0x000fe20000010000 */
[----:B------:R-:W-:Y:S01]  /*6d40*/  ISETP.NE.AND P1, PT, R80, RZ, PT ;  /* 0x000000ff5000720c */ /* 0x000fe20003f25270 */
[----:B------:R-:W-:Y:S01]  /*6d50*/  UISETP.NE.AND UP0, UPT, UR47, URZ, UPT ;  /* 0x000000ff2f00728c */ /* 0x000fe2000bf05270 */
[----:B------:R-:W-:Y:S11]  /*6d60*/  LEA R3, R87, UR44, 0x3 ;  /* 0x0000002c57037c11 */ /* 0x000ff6000f8e18ff */
[----:B------:R-:W-:Y:S01]  /*6d70*/  @P1 SHF.L.U32 R2, R76, 0x1f, RZ ;  /* 0x0000001f4c021819 */ /* 0x000fe200000006ff */
[----:B------:R-:W-:Y:S06]  /*6d80*/  BRA.U !UP0, `(.L_x_111) ;  /* 0x0000000108247547 */ /* 0x000fec000b800000 */
[----:B------:R-:W-:Y:S01]  /*6d90*/  IMAD.U32 R5, RZ, RZ, UR46 ;  /* 0x0000002eff057e24 */ /* 0x000fe2000f8e00ff */
[----:B------:R-:W-:Y:S01]  /*6da0*/  MOV R0, UR52 ;  /* 0x0000003400007c02 */ /* 0x000fe20008000f00 */
[----:B------:R-:W-:Y:S03]  /*6db0*/  UIADD3 UR4, UPT, UPT, UR46, 0x1, URZ ;  /* 0x000000012e047890 */ /* 0x000fe6000fffe0ff */
[----:B------:R-:W-:Y:S01]  /*6dc0*/  @P1 LEA R5, R5, UR44, 0x3 ;  /* 0x0000002c05051c11 */ /* 0x000fe2000f8e18ff */
[----:B------:R-:W-:Y:S04]  /*6dd0*/  UISETP.NE.AND UP0, UPT, UR4, 0x4, UPT ;  /* 0x000000040400788c */ /* 0x000fe8000bf05270 */
[----:B------:R-:W-:Y:S01]  /*6de0*/  @P1 VIADD R5, R5, 0x60 ;  /* 0x0000006005051836 */ /* 0x000fe20000000000 */
[----:B------:R-:W-:Y:S04]  /*6df0*/  USEL UR46, UR4, URZ, UP0 ;  /* 0x000000ff042e7287 */ /* 0x000fe80008000000 */
[----:B------:R-:W-:Y:S04]  /*6e00*/  @P1 PRMT R0, R0, 0x654, R5 ;  /* 0x0000065400001816 */ /* 0x000fe80000000005 */
[----:B------:R2:W-:Y:S04]  /*6e10*/  @P1 SYNCS.ARRIVE.TRANS64.RED.A1T0 RZ, [R0+URZ], RZ ;  /* 0x000000ff00ff19a7 */ /* 0x0005e800081004ff */
.L_x_111:
[----:B------:R-:W3:Y:S01]  /*6e20*/  @P1 SYNCS.PHASECHK.TRANS64.TRYWAIT P0, [R3+URZ+0x40], R2 ;  /* 0x00004002030015a7 */ /* 0x000ee200080011ff */
[----:B------:R-:W-:Y:S01]  /*6e30*/  BSSY B1, `(.L_x_112) ;  /* 0x0000017000017945 */ /* 0x000fe20003800000 */
[----:B---3--:R-:W-:Y:S03]  /*6e40*/  @P1 SEL R89, RZ, 0x1, !P0 ;  /* 0x00000001ff591807 */ /* 0x008fe60004000000 */
[----:B------:R-:W-:Y:S05]  /*6e50*/  @!P1 BRA `(.L_x_113) ;  /* 0x0000000000509947 */ /* 0x000fea0003800000 */
[----:B------:R-:W-:Y:S01]  /*6e60*/  ISETP.NE.AND P1, PT, R90, RZ, PT ;  /* 0x000000ff5a00720c */ /* 0x000fe20003f25270 */
[----:B------:R-:W-:Y:S01]  /*6e70*/  BSSY B0, `(.L_x_114) ;  /* 0x000000a000007945 */ /* 0x000fe20003800000 */
[----:B------:R-:W-:Y:S11]  /*6e80*/  ISETP.NE.AND P0, PT, R89, RZ, PT ;  /* 0x000000ff5900720c */ /* 0x000ff60003f05270 */
[----:B------:R-:W-:Y:S04]  /*6e90*/  @P1 IMAD R5, R87, 0x2000, R88 ;  /* 0x0000200057051824 */ /* 0x000fe800078e0258 */
[----:B------:R-:W-:Y:S05]  /*6ea0*/  @P1 VIADD R4, R5, UR44 ;  /* 0x0000002c05041c36 */ /* 0x000fea0008000000 */
[----:B------:R-:W-:Y:S01]  /*6eb0*/  @P1 IADD3 R2, PT, PT, R86, R4, RZ ;  /* 0x0000000456021210 */ /* 0x000fe20007ffe0ff */
[----:B------:R-:W-:Y:S01]  /*6ec0*/  @P1 IMAD.IADD R4, R77, 0x1, R4 ;  /* 0x000000014d041824 */ /* 0x000fe200078e0204 */
[----:B------:R-:W-:Y:S06]  /*6ed0*/  @P0 BRA `(.L_x_115) ;  /* 0x00000000000c0947 */ /* 0x000fec0003800000 */
[----:B--2---:R-:W-:Y:S04]  /*6ee0*/  SHF.L.U32 R0, R76, 0x1f, RZ ;  /* 0x0000001f4c007819 */ /* 0x004fe800000006ff */
[----:B------:R-:W2:Y:S02]  /*6ef0*/  SYNCS.PHASECHK.TRANS64.TRYWAIT P0, [R3+URZ+0x40], R0 ;  /* 0x00004000030075a7 */ /* 0x000ea400080011ff */
[----:B--2---:R-:W-:Y:S05]  /*6f00*/  @!P0 BRA `(.L_x_116) ;  /* 0x0000002000d48947 */ /* 0x004fea0003800000 */
.L_x_115:
[----:B------:R-:W-:Y:S05]  /*6f10*/  BSYNC B0 ;  /* 0x0000000000007941 */ /* 0x000fea0003800000 */
.L_x_114:
[----:B------:R-:W-:Y:S02]  /*6f20*/  ISETP.NE.AND P0, PT, R90, RZ, PT ;  /* 0x000000ff5a00720c */ /* 0x000fe40003f05270 */
[----:B------:R-:W-:Y:S11]  /*6f30*/  IADD3 R87, PT, PT, R87, 0x1, RZ ;  /* 0x0000000157577810 */ /* 0x000ff60007ffe0ff */
[----:B--2---:R-:W-:Y:S01]  /*6f40*/  @P0 IMAD.IADD R0, R77, 0x1, R2 ;  /* 0x000000014d000824 */ /* 0x004fe200078e0202 */
[----:B------:R-:W-:Y:S05]  /*6f50*/  @P0 WARPSYNC.ALL ;  /* 0x0000000000000948 */ /* 0x000fea0003800000 */
[----:B------:R3:W4:Y:S04]  /*6f60*/  @P0 LDSM.16.M88.4 R44, [R5+UR44+0x400] ;  /* 0x0004002c052c083b */ /* 0x0007280008000200 */
[----:B------:R3:W2:Y:S04]  /*6f70*/  @P0 LDSM.16.M88.4 R48, [R4+0x400] ;  /* 0x000400000430083b */ /* 0x0006a80000000200 */
[----:B------:R3:W1:Y:S04]  /*6f80*/  @P0 LDSM.16.M88.4 R52, [R2+0x400] ;  /* 0x000400000234083b */ /* 0x0006680000000200 */
[----:B------:R3:W1:Y:S02]  /*6f90*/  @P0 LDSM.16.M88.4 R56, [R0+0x400] ;  /* 0x000400000038083b */ /* 0x0006640000000200 */
.L_x_113:
[----:B------:R-:W-:Y:S05]  /*6fa0*/  BSYNC B1 ;  /* 0x0000000000017941 */ /* 0x000fea0003800000 */
.L_x_112:
[----:B--23--:R-:W-:Y:S05]  /*6fb0*/  VIADD R0, R25, 0x20 ;  /* 0x0000002019007836 */ /* 0x00cfea0000000000 */
[----:B------:R-:W-:Y:S04]  /*6fc0*/  SHF.R.U32.HI R0, RZ, 0x15, R0 ;  /* 0x00000015ff007819 */ /* 0x000fe80000011600 */
[----:B------:R-:W-:Y:S11]  /*6fd0*/  LOP3.LUT P0, RZ, R0, 0x3, R69, 0x48, !PT ;  /* 0x0000000300ff7812 */ /* 0x000ff60007804845 */
[----:B------:R-:W-:Y:S02]  /*6fe0*/  @!UPT UIADD3 URZ, UPT, UPT, URZ, URZ, URZ ;  /* 0x000000fffffff290 */ /* 0x000fe4000fffe0ff */
[----:B------:R-:W-:Y:S05]  /*6ff0*/  @!P0 BRA `(.L_x_117) ;  /* 0x0000000000408947 */ /* 0x000fea0003800000 */
[----:B------:R-:W2:Y:S01]  /*7000*/  LDCU.64 UR8, c[0x4][0x70] ;  /* 0x01000e00ff0877ac */ /* 0x000ea20008000a00 */
[----:B------:R-:W-:Y:S01]  /*7010*/  MOV R3, 0x0 ;  /* 0x0000000000037802 */ /* 0x000fe20000000f00 */
[----:B------:R-:W-:Y:S02]  /*7020*/  HFMA2 R12, -RZ, RZ, 0, 5.9604644775390625e-08 ;  /* 0x00000001ff0c7431 */ /* 0x000fe400000001ff */
[----:B------:R-:W-:Y:S02]  /*7030*/  IMAD.MOV.U32 R8, RZ, RZ, 0x192 ;  /* 0x00000192ff087424 */ /* 0x000fe400078e00ff */
[----:B------:R-:W-:Y:S01]  /*7040*/  IMAD.MOV.U32 R13, RZ, RZ, RZ ;  /* 0x000000ffff0d7224 */ /* 0x000fe200078e00ff */
[----:B------:R-:W3:Y:S01]  /*7050*/  LDCU.64 UR6, c[0x4][0x78] ;  /* 0x01000f00ff0677ac */ /* 0x000ee20008000a00 */
[----:B------:R-:W1:Y:S01]  /*7060*/  LDC.64 R2, c[0x4][R3] ;  /* 0x0100000003027b82 */ /* 0x000e620000000a00 */
        /* <DEDUP_REMOVED lines=9> */
.L_x_117:
[----:B------:R-:W-:Y:S05]  /*7100*/  WARPSYNC.ALL ;  /* 0x0000000000007948 */ /* 0x000fea0003800000 */
[----:B------:R-:W-:Y:S01]  /*7110*/  R2UR UR4, R25 ;  /* 0x00000000190472ca */ /* 0x000fe200000e0000 */
[----:B------:R-:W-:Y:S01]  /*7120*/  BSSY.RECONVERGENT B0, `(.L_x_118) ;  /* 0x0000041000007945 */ /* 0x000fe20003800200 */
[----:B------:R-:W-:Y:S02]  /*7130*/  ISETP.NE.AND P6, PT, R80, RZ, PT ;  /* 0x000000ff5000720c */ /* 0x000fe40003fc5270 */
[----:B------:R-:W-:Y:S02]  /*7140*/  ISETP.NE.AND P0, PT, R79, RZ, PT ;  /* 0x000000ff4f00720c */ /* 0x000fe40003f05270 */
[----:B------:R-:W-:Y:S02]  /*7150*/  MOV R21, UR46 ;  /* 0x0000002e00157c02 */ /* 0x000fe40008000f00 */
[----:B------:R-:W-:Y:S05]  /*7160*/  MOV R20, UR52 ;  /* 0x0000003400147c02 */ /* 0x000fea0008000f00 */
[----:B------:R-:W2:Y:S02]  /*7170*/  LDTM.16dp128bit.x8 R4, tmem[UR4+0x20] ;  /* 0x00002004000479ee */ /* 0x000ea40008180000 */
[----:B------:R-:W-:Y:S02]  /*7180*/  @P6 LEA R21, R21, UR44, 0x3 ;  /* 0x0000002c15156c11 */ /* 0x000fe4000f8e18ff */
[----:B------:R-:W-:Y:S02]  /*7190*/  @P6 SHF.L.U32 R92, R76, 0x1f, RZ ;  /* 0x0000001f4c5c6819 */ /* 0x000fe400000006ff */
[----:B------:R-:W-:Y:S04]  /*71a0*/  @P6 IADD3 R21, PT, PT, R21, 0x60, RZ ;  /* 0x0000006015156810 */ /* 0x000fe80007ffe0ff */
[----:B------:R-:W-:Y:S02]  /*71b0*/  @P6 PRMT R20, R20, 0x654, R21 ;  /* 0x0000065414146816 */ /* 0x000fe40000000015 */
[----:B------:R-:W-:Y:S01]  /*71c0*/  LEA R21, R87, UR44, 0x3 ;  /* 0x0000002c57157c11 */ /* 0x000fe2000f8e18ff */
[C---:B--2---:R-:W-:Y:S01]  /*71d0*/  FMUL R3, R24.reuse, R4 ;  /* 0x0000000418037220 */ /* 0x044fe20000400000 */
[C---:B------:R-:W-:Y:S01]  /*71e0*/  FMUL R0, R24.reuse, R5 ;  /* 0x0000000518007220 */ /* 0x040fe20000400000 */
[C---:B------:R-:W-:Y:S01]  /*71f0*/  FMUL R5, R24.reuse, R6 ;  /* 0x0000000618057220 */ /* 0x040fe20000400000 */
[----:B------:R-:W-:Y:S01]  /*7200*/  FMUL R2, R24, R7 ;  /* 0x0000000718027220 */ /* 0x000fe20000400000 */
[----:B-1--4-:R-:W-:Y:S01]  /*7210*/  FFMA R28, R26, R44, R3 ;  /* 0x0000002c1a1c7223 */ /* 0x012fe20000000003 */
        /* <DEDUP_REMOVED lines=28> */
[----:B------:R1:W-:Y:S01]  /*73e0*/  STSM.16.M88.4 [R82+0x2000], R36 ;  /* 0x0020002452007844 */ /* 0x0003e20000000200 */
[----:B------:R-:W-:Y:S05]  /*73f0*/  FFMA R43, R26, R59, R14 ;  /* 0x0000003b1a2b7223 */ /* 0x000fea000000000e */
[----:B------:R1:W-:Y:S01]  /*7400*/  STSM.16.M88.4 [R84+0x2000], R40 ;  /* 0x0020002854007844 */ /* 0x0003e20000000200 */
        /* <DEDUP_REMOVED lines=9> */
[----:B------:R-:W-:Y:S02]  /*74a0*/  UIADD3 UR9, UPT, UPT, UR49, 0x20, URZ ;  /* 0x0000002031097890 */ /* 0x000fe4000fffe0ff */
[----:B------:R-:W-:Y:S01]  /*74b0*/  UIADD3 UR8, UPT, UPT, UR44, 0x2400, URZ ;  /* 0x000024002c087890 */ /* 0x000fe2000fffe0ff */
[----:B------:R-:W-:Y:S01]  /*74c0*/  UMOV UR10, UR50 ;  /* 0x00000032000a7c82 */ /* 0x000fe20008000000 */
[----:B------:R-:W-:Y:S01]  /*74d0*/  UMOV UR11, UR36 ;  /* 0x00000024000b7c82 */ /* 0x000fe20008000000 */
[----:B--2---:R-:W-:Y:S04]  /*74e0*/  UIADD3 UR4, UP0, UPT, UR6, 0x680, URZ ;  /* 0x0000068006047890 */ /* 0x004fe8000ff1e0ff */
[----:B------:R-:W-:Y:S09]  /*74f0*/  UIADD3.X UR5, UPT, UPT, URZ, UR7, URZ, UP0, !UPT ;  /* 0x00000007ff057290 */ /* 0x000ff200087fe4ff */
[----:B------:R2:W-:Y:S01]  /*7500*/  UTMASTG.3D [UR8], [UR4] ;  /* 0x00000008040073b5 */ /* 0x0005e20008010000 */
[----:B------:R0:W-:Y:S01]  /*7510*/  UTMACMDFLUSH ;  /* 0x00000000000079b7 */ /* 0x0001e20000000000 */
[----:B--2---:R-:W-:Y:S04]  /*7520*/  DEPBAR.LE SB0, 0x1 ;  /* 0x000080400000791a */ /* 0x004fe80000000000 */
.L_x_119:
[----:B------:R-:W-:Y:S05]  /*7530*/  BSYNC.RECONVERGENT B0 ;  /* 0x0000000000007941 */ /* 0x000fea0003800200 */
.L_x_118:
[----:B------:R-:W-:Y:S01]  /*7540*/  BAR.SYNC.DEFER_BLOCKING 0x1, 0x80 ;  /* 0x0042000000007b1d */ /* 0x000fe20000010000 */
[----:B------:R-:W-:Y:S04]  /*7550*/  UIADD3 UR4, UPT, UPT, UR46, 0x1, URZ ;  /* 0x000000012e047890 */ /* 0x000fe8000fffe0ff */
[----:B------:R-:W-:Y:S04]  /*7560*/  UISETP.NE.AND UP0, UPT, UR4, 0x4, UPT ;  /* 0x000000040400788c */ /* 0x000fe8000bf05270 */
[----:B------:R-:W-:Y:S01]  /*7570*/  USEL UR45, UR4, URZ, UP0 ;  /* 0x000000ff042d7287 */ /* 0x000fe20008000000 */
[----:B------:R2:W-:Y:S01]  /*7580*/  @P6 SYNCS.ARRIVE.TRANS64.RED.A1T0 RZ, [R20+URZ], RZ ;  /* 0x000000ff14ff69a7 */ /* 0x0005e200081004ff */
[----:B------:R-:W-:Y:S01]  /*7590*/  BSSY B1, `(.L_x_120) ;  /* 0x0000018000017945 */ /* 0x000fe20003800000 */
[----:B------:R-:W3:Y:S02]  /*75a0*/  @P6 SYNCS.PHASECHK.TRANS64.TRYWAIT P0, [R21+URZ+0x40], R92 ;  /* 0x0000405c150065a7 */ /* 0x000ee400080011ff */
[----:B---3--:R-:W-:Y:S01]  /*75b0*/  @P6 SEL R89, RZ, 0x1, !P0 ;  /* 0x00000001ff596807 */ /* 0x008fe20004000000 */
[----:B--2---:R-:W-:Y:S06]  /*75c0*/  @!P6 BRA `(.L_x_121) ;  /* 0x000000000050e947 */ /* 0x004fec0003800000 */
        /* <DEDUP_REMOVED lines=8> */
[----:B------:R-:W-:Y:S04]  /*7650*/  SHF.L.U32 R4, R76, 0x1f, RZ ;  /* 0x0000001f4c047819 */ /* 0x000fe800000006ff */
[----:B------:R-:W2:Y:S02]  /*7660*/  SYNCS.PHASECHK.TRANS64.TRYWAIT P0, [R21+URZ+0x40], R4 ;  /* 0x00004004150075a7 */ /* 0x000ea400080011ff */
[----:B--2---:R-:W-:Y:S05]  /*7670*/  @!P0 BRA `(.L_x_124) ;  /* 0x0000001c000c8947 */ /* 0x004fea0003800000 */
.L_x_123:
[----:B------:R-:W-:Y:S05]  /*7680*/  BSYNC B0 ;  /* 0x0000000000007941 */ /* 0x000fea0003800000 */
.L_x_122:
[----:B------:R-:W-:Y:S02]  /*7690*/  ISETP.NE.AND P0, PT, R90, RZ, PT ;  /* 0x000000ff5a00720c */ /* 0x000fe40003f05270 */
[----:B------:R-:W-:Y:S11]  /*76a0*/  IADD3 R87, PT, PT, R87, 0x1, RZ ;  /* 0x0000000157577810 */ /* 0x000ff60007ffe0ff */
[----:B--2---:R-:W-:Y:S01]  /*76b0*/  @P0 IMAD.IADD R4, R77, 0x1, R0 ;  /* 0x000000014d040824 */ /* 0x004fe200078e0200 */
[----:B------:R-:W-:Y:S05]  /*76c0*/  @P0 WARPSYNC.ALL ;  /* 0x0000000000000948 */ /* 0x000fea0003800000 */
[----:B------:R2:W3:Y:S04]  /*76d0*/  @P0 LDSM.16.M88.4 R44, [R3+UR44+0x400] ;  /* 0x0004002c032c083b */ /* 0x0004e80008000200 */
[----:B------:R2:W4:Y:S04]  /*76e0*/  @P0 LDSM.16.M88.4 R48, [R2+0x400] ;  /* 0x000400000230083b */ /* 0x0005280000000200 */
[----:B------:R2:W1:Y:S04]  /*76f0*/  @P0 LDSM.16.M88.4 R52, [R0+0x400] ;  /* 0x000400000034083b */ /* 0x0004680000000200 */
[----:B------:R2:W1:Y:S02]  /*7700*/  @P0 LDSM.16.M88.4 R56, [R4+0x400] ;  /* 0x000400000438083b */ /* 0x0004640000000200 */
.L_x_121:
[----:B------:R-:W-:Y:S05]  /*7710*/  BSYNC B1 ;  /* 0x0000000000017941 */ /* 0x000fea0003800000 */
.L_x_120:
[----:B--2---:R-:W-:Y:S05]  /*7720*/  VIADD R0, R25, 0x40 ;  /* 0x0000004019007836 */ /* 0x004fea0000000000 */
        /* <DEDUP_REMOVED lines=9> */
[----:B------:R-:W5:Y:S01]  /*77c0*/  LDCU.64 UR6, c[0x4][0x78] ;  /* 0x01000f00ff0677ac */ /* 0x000f620008000a00 */
[----:B------:R-:W1:Y:S01]  /*77d0*/  LDC.64 R2, c[0x4][R3] ;  /* 0x0100000003027b82 */ /* 0x000e620000000a00 */
[----:B------:R-:W3:Y:S01]  /*77e0*/  LDCU.64 UR4, c[0x4][0x10] ;  /* 0x01000200ff0477ac */ /* 0x000ee20008000a00 */
[----:B--2---:R-:W-:Y:S01]  /*77f0*/  MOV R5, UR9 ;  /* 0x0000000900057c02 */ /* 0x004fe20008000f00 */
[----:B------:R-:W-:Y:S01]  /*7800*/  IMAD.U32 R4, RZ, RZ, UR8 ;  /* 0x00000008ff047e24 */ /* 0x000fe2000f8e00ff */
[----:B-----5:R-:W-:Y:S01]  /*7810*/  MOV R7, UR7 ;  /* 0x0000000700077c02 */ /* 0x020fe20008000f00 */
[----:B------:R-:W-:Y:S01]  /*7820*/  IMAD.U32 R6, RZ, RZ, UR6 ;  /* 0x00000006ff067e24 */ /* 0x000fe2000f8e00ff */
[----:B---3--:R-:W-:Y:S01]  /*7830*/  MOV R11, UR5 ;  /* 0x00000005000b7c02 */ /* 0x008fe20008000f00 */
[----:B------:R-:W-:Y:S02]  /*7840*/  IMAD.U32 R10, RZ, RZ, UR4 ;  /* 0x00000004ff0a7e24 */ /* 0x000fe4000f8e00ff */
[----:B------:R-:W-:Y:S07]  /*7850*/  LEPC R20, `(.L_x_125) ;  /* 0x000000001014794e */ /* 0x000fee0000000000 */
[----:B-1--4-:R-:W-:Y:S05]  /*7860*/  CALL.ABS.NOINC R2 ;  /* 0x0000000002007343 */ /* 0x012fea0003c00000 */
.L_x_125:
[----:B------:R-:W-:Y:S05]  /*7870*/  WARPSYNC.ALL ;  /* 0x0000000000007948 */ /* 0x000fea0003800000 */
[----:B------:R-:W-:Y:S01]  /*7880*/  R2UR UR4, R25 ;  /* 0x00000000190472ca */ /* 0x000fe200000e0000 */
[----:B------:R-:W-:Y:S01]  /*7890*/  BSSY.RECONVERGENT B0, `(.L_x_126) ;  /* 0x0000041000007945 */ /* 0x000fe20003800200 */
[----:B------:R-:W-:Y:S02]  /*78a0*/  ISETP.NE.AND P6, PT, R80, RZ, PT ;  /* 0x000000ff5000720c */ /* 0x000fe40003fc5270 */
[----:B------:R-:W-:Y:S02]  /*78b0*/  ISETP.NE.AND P0, PT, R79, RZ, PT ;  /* 0x000000ff4f00720c */ /* 0x000fe40003f05270 */
[----:B------:R-:W-:Y:S02]  /*78c0*/  MOV R21, UR45 ;  /* 0x0000002d00157c02 */ /* 0x000fe40008000f00 */
[----:B------:R-:W-:Y:S02]  /*78d0*/  MOV R20, UR52 ;  /* 0x0000003400147c02 */ /* 0x000fe40008000f00 */
[----:B------:R-:W-:Y:S03]  /*78e0*/  LEA R92, R87, UR44, 0x3 ;  /* 0x0000002c575c7c11 */ /* 0x000fe6000f8e18ff */
[----:B------:R-:W2:Y:S02]  /*78f0*/  LDTM.16dp128bit.x8 R4, tmem[UR4+0x40] ;  /* 0x00004004000479ee */ /* 0x000ea40008180000 */
[----:B------:R-:W-:Y:S04]  /*7900*/  @P6 LEA R21, R21, UR44, 0x3 ;  /* 0x0000002c15156c11 */ /* 0x000fe8000f8e18ff */
[----:B------:R-:W-:Y:S04]  /*7910*/  @P6 IADD3 R21, PT, PT, R21, 0x60, RZ ;  /* 0x0000006015156810 */ /* 0x000fe80007ffe0ff */
[----:B------:R-:W-:Y:S02]  /*7920*/  @P6 PRMT R20, R20, 0x654, R21 ;  /* 0x0000065414146816 */ /* 0x000fe40000000015 */
[----:B------:R-:W-:Y:S01]  /*7930*/  @P6 SHF.L.U32 R21, R76, 0x1f, RZ ;  /* 0x0000001f4c156819 */ /* 0x000fe200000006ff */
[C---:B--2---:R-:W-:Y:S01]  /*7940*/  FMUL R3, R24.reuse, R4 ;  /* 0x0000000418037220 */ /* 0x044fe20000400000 */
[C---:B------:R-:W-:Y:S01]  /*7950*/  FMUL R0, R24.reuse, R5 ;  /* 0x0000000518007220 */ /* 0x040fe20000400000 */
[C---:B------:R-:W-:Y:S01]  /*7960*/  FMUL R5, R24.reuse, R6 ;  /* 0x0000000618057220 */ /* 0x040fe20000400000 */
[----:B------:R-:W-:Y:S01]  /*7970*/  FMUL R2, R24, R7 ;  /* 0x0000000718027220 */ /* 0x000fe20000400000 */
[----:B-1-3--:R-:W-:Y:S01]  /*7980*/  FFMA R28, R26, R44, R3 ;  /* 0x0000002c1a1c7223 */ /* 0x00afe20000000003 */
[----:B------:R-:W-:Y:S01]  /*7990*/  FMUL R7, R24, R8 ;  /* 0x0000000818077220 */ /* 0x000fe20000400000 */
[----:B------:R-:W-:Y:S01]  /*79a0*/  FFMA R29, R26, R45, R0 ;  /* 0x0000002d1a1d7223 */ /* 0x000fe20000000000 */
[----:B------:R-:W-:Y:S01]  /*79b0*/  FMUL R4, R24, R9 ;  /* 0x0000000918047220 */ /* 0x000fe20000400000 */
[----:B------:R-:W-:Y:S01]  /*79c0*/  FFMA R30, R26, R46, R5 ;  /* 0x0000002e1a1e7223 */ /* 0x000fe20000000005 */
[----:B------:R-:W-:Y:S01]  /*79d0*/  FMUL R9, R24, R10 ;  /* 0x0000000a18097220 */ /* 0x000fe20000400000 */
[----:B------:R-:W-:Y:S01]  /*79e0*/  FFMA R31, R26, R47, R2 ;  /* 0x0000002f1a1f7223 */ /* 0x000fe20000000002 */
[----:B------:R-:W-:Y:S01]  /*79f0*/  FMUL R6, R24, R11 ;  /* 0x0000000b18067220 */ /* 0x000fe20000400000 */
[----:B----4-:R-:W-:Y:S01]  /*7a00*/  FFMA R32, R26, R48, R7 ;  /* 0x000000301a207223 */ /* 0x010fe20000000007 */
        /* <DEDUP_REMOVED lines=41> */
.L_x_127:
[----:B------:R-:W-:Y:S05]  /*7ca0*/  BSYNC.RECONVERGENT B0 ;  /* 0x0000000000007941 */ /* 0x000fea0003800200 */
.L_x_126:
        /* <DEDUP_REMOVED lines=20> */
.L_x_131:
[----:B------:R-:W-:Y:S05]  /*7df0*/  BSYNC B0 ;  /* 0x0000000000007941 */ /* 0x000fea0003800000 */
.L_x_130:
[----:B------:R-:W-:Y:S11]  /*7e00*/  ISETP.NE.AND P0, PT, R90, RZ, PT ;  /* 0x000000ff5a00720c */ /* 0x000ff60003f05270 */
[----:B------:R-:W-:Y:S02]  /*7e10*/  @!UPT UIADD3 URZ, UPT, UPT, URZ, URZ, URZ ;  /* 0x000000fffffff290 */ /* 0x000fe4000fffe0ff */
[----:B------:R-:W-:Y:S01]  /*7e20*/  @P0 IADD3 R2, PT, PT, R77, R86, RZ ;  /* 0x000000564d020210 */ /* 0x000fe20007ffe0ff */
[----:B------:R-:W-:Y:S05]  /*7e30*/  @P0 WARPSYNC.ALL ;  /* 0x0000000000000948 */ /* 0x000fea0003800000 */
[----:B------:R3:W4:Y:S04]  /*7e40*/  @P0 LDSM.16.M88.4 R44, [R87+UR44+0x400] ;  /* 0x0004002c572c083b */ /* 0x0007280008000200 */
[----:B------:R3:W1:Y:S04]  /*7e50*/  @P0 LDSM.16.M88.4 R48, [R0+0x400] ;  /* 0x000400000030083b */ /* 0x0006680000000200 */
[----:B------:R3:W1:Y:S04]  /*7e60*/  @P0 LDSM.16.M88.4 R52, [R86+0x400] ;  /* 0x000400005634083b */ /* 0x0006680000000200 */
[----:B------:R3:W1:Y:S02]  /*7e70*/  @P0 LDSM.16.M88.4 R56, [R2+0x400] ;  /* 0x000400000238083b */ /* 0x0006640000000200 */
.L_x_129:
[----:B------:R-:W-:Y:S05]  /*7e80*/  BSYNC B1 ;  /* 0x0000000000017941 */ /* 0x000fea0003800000 */
.L_x_128:
[----:B---3--:R-:W-:Y:S05]  /*7e90*/  VIADD R0, R25, 0x60 ;  /* 0x0000006019007836 */ /* 0x008fea0000000000 */
[----:B------:R-:W-:Y:S04]  /*7ea0*/  SHF.R.U32.HI R0, RZ, 0x15, R0 ;  /* 0x00000015ff007819 */ /* 0x000fe80000011600 */
[----:B------:R-:W-:Y:S11]  /*7eb0*/  LOP3.LUT P0, RZ, R0, 0x3, R69, 0x48, !PT ;  /* 0x0000000300ff7812 */ /* 0x000ff60007804845 */
[----:B------:R-:W-:Y:S02]  /*7ec0*/  @!UPT UIADD3 URZ, UPT, UPT, URZ, URZ, URZ ;  /* 0x000000fffffff290 */ /* 0x000fe4000fffe0ff */
[----:B------:R-:W-:Y:S05]  /*7ed0*/  @!P0 BRA `(.L_x_133) ;  /* 0x0000000000408947 */ /* 0x000fea0003800000 */
[----:B------:R-:W3:Y:S01]  /*7ee0*/  LDCU.64 UR8, c[0x4][0x70] ;  /* 0x01000e00ff0877ac */ /* 0x000ee20008000a00 */
[----:B--2---:R-:W-:Y:S01]  /*7ef0*/  MOV R3, 0x0 ;  /* 0x0000000000037802 */ /* 0x004fe20000000f00 */
[----:B------:R-:W-:Y:S02]  /*7f00*/  HFMA2 R12, -RZ, RZ, 0, 5.9604644775390625e-08 ;  /* 0x00000001ff0c7431 */ /* 0x000fe400000001ff */
[----:B------:R-:W-:Y:S02]  /*7f10*/  IMAD.MOV.U32 R8, RZ, RZ, 0x192 ;  /* 0x00000192ff087424 */ /* 0x000fe400078e00ff */
[----:B------:R-:W-:Y:S01]  /*7f20*/  IMAD.MOV.U32 R13, RZ, RZ, RZ ;  /* 0x000000ffff0d7224 */ /* 0x000fe200078e00ff */
[----:B------:R-:W2:Y:S01]  /*7f30*/  LDCU.64 UR6, c[0x4][0x78] ;  /* 0x01000f00ff0677ac */ /* 0x000ea20008000a00 */
[----:B------:R-:W1:Y:S01]  /*7f40*/  LDC.64 R2, c[0x4][R3] ;  /* 0x0100000003027b82 */ /* 0x000e620000000a00 */
[----:B------:R-:W5:Y:S01]  /*7f50*/  LDCU.64 UR4, c[0x4][0x10] ;  /* 0x01000200ff0477ac */ /* 0x000f620008000a00 */
[----:B---3--:R-:W-:Y:S01]  /*7f60*/  MOV R5, UR9 ;  /* 0x0000000900057c02 */ /* 0x008fe20008000f00 */
[----:B------:R-:W-:Y:S01]  /*7f70*/  IMAD.U32 R4, RZ, RZ, UR8 ;  /* 0x00000008ff047e24 */ /* 0x000fe2000f8e00ff */
[----:B--2---:R-:W-:Y:S01]  /*7f80*/  MOV R7, UR7 ;  /* 0x0000000700077c02 */ /* 0x004fe20008000f00 */
[----:B------:R-:W-:Y:S01]  /*7f90*/  IMAD.U32 R6, RZ, RZ, UR6 ;  /* 0x00000006ff067e24 */ /* 0x000fe2000f8e00ff */
[----:B-----5:R-:W-:Y:S01]  /*7fa0*/  MOV R11, UR5 ;  /* 0x00000005000b7c02 */ /* 0x020fe20008000f00 */
[----:B------:R-:W-:Y:S02]  /*7fb0*/  IMAD.U32 R10, RZ, RZ, UR4 ;  /* 0x00000004ff0a7e24 */ /* 0x000fe4000f8e00ff */
[----:B------:R-:W-:Y:S07]  /*7fc0*/  LEPC R20, `(.L_x_133) ;  /* 0x000000001014794e */ /* 0x000fee0000000000 */
[----:B-1--4-:R-:W-:Y:S05]  /*7fd0*/  CALL.ABS.NOINC R2 ;  /* 0x0000000002007343 */ /* 0x012fea0003c00000 */
.L_x_133:
[----:B------:R-:W-:Y:S01]  /*7fe0*/  ISETP.NE.AND P0, PT, R79, RZ, PT ;  /* 0x000000ff4f00720c */ /* 0x000fe20003f05270 */
[----:B------:R-:W-:Y:S05]  /*7ff0*/  WARPSYNC.ALL ;  /* 0x0000000000007948 */ /* 0x000fea0003800000 */
[----:B------:R-:W-:Y:S01]  /*8000*/  R2UR UR4, R25 ;  /* 0x00000000190472ca */ /* 0x000fe200000e0000 */
[----:B------:R-:W-:Y:S11]  /*8010*/  BSSY.RECONVERGENT B0, `(.L_x_134) ;  /* 0x000003f000007945 */ /* 0x000ff60003800200 */
[----:B------:R-:W-:Y:S01]  /*8020*/  @!UPT UIADD3 URZ, UPT, UPT, URZ, URZ, URZ ;  /* 0x000000fffffff290 */ /* 0x000fe2000fffe0ff */
[----:B------:R-:W2:Y:S01]  /*8030*/  LDTM.16dp128bit.x8 R4, tmem[UR4+0x60] ;  /* 0x00006004000479ee */ /* 0x000ea20008180000 */
[----:B------:R-:W-:Y:S01]  /*8040*/  R2UR UR4, R85 ;  /* 0x00000000550472ca */ /* 0x000fe200000e0000 */
[----:B------:R-:W-:Y:S11]  /*8050*/  NOP ;  /* 0x0000000000007918 */ /* 0x000ff60000000000 */
[----:B------:R-:W-:Y:S01]  /*8060*/  @!UPT UIADD3 URZ, UPT, UPT, URZ, URZ, URZ ;  /* 0x000000fffffff290 */ /* 0x000fe2000fffe0ff */
[----:B------:R-:W-:Y:S04]  /*8070*/  UIADD3 UR4, UPT, UPT, UR4, 0xd0, URZ ;  /* 0x000000d004047890 */ /* 0x000fe8000fffe0ff */
[----:B------:R-:W-:Y:S01]  /*8080*/  UPRMT UR4, UR52, 0x654, UR4 ;  /* 0x0000065434047896 */ /* 0x000fe20008000004 */
[C---:B--2---:R-:W-:Y:S01]  /*8090*/  FMUL R3, R24.reuse, R4 ;  /* 0x0000000418037220 */ /* 0x044fe20000400000 */
[C---:B------:R-:W-:Y:S01]  /*80a0*/  FMUL R0, R24.reuse, R5 ;  /* 0x0000000518007220 */ /* 0x040fe20000400000 */
[----:B------:R-:W-:Y:S06]  /*80b0*/  FMUL R5, R24, R6 ;  /* 0x0000000618057220 */ /* 0x000fec0000400000 */
[----:B------:R-:W-:Y:S01]  /*80c0*/  SYNCS.ARRIVE.TRANS64.RED.A1T0 RZ, [UR4], RZ ;  /* 0x000000ffffff79a7 */ /* 0x000fe20008100404 */
[C---:B-1--4-:R-:W-:Y:S01]  /*80d0*/  FFMA R28, R26.reuse, R44, R3 ;  /* 0x0000002c1a1c7223 */ /* 0x052fe20000000003 */
[----:B------:R-:W-:Y:S01]  /*80e0*/  FFMA R29, R26, R45, R0 ;  /* 0x0000002d1a1d7223 */ /* 0x000fe20000000000 */
[C---:B------:R-:W-:Y:S01]  /*80f0*/  FMUL R2, R24.reuse, R7 ;  /* 0x0000000718027220 */ /* 0x040fe20000400000 */
[C---:B------:R-:W-:Y:S01]  /*8100*/  FMUL R7, R24.reuse, R8 ;  /* 0x0000000818077220 */ /* 0x040fe20000400000 */
        /* <DEDUP_REMOVED lines=47> */
.L_x_135:
[----:B------:R-:W-:Y:S05]  /*8400*/  BSYNC.RECONVERGENT B0 ;  /* 0x0000000000007941 */ /* 0x000fea0003800200 */
.L_x_134:
[----:B------:R-:W-:Y:S01]  /*8410*/  BAR.SYNC.DEFER_BLOCKING 0x1, 0x80 ;  /* 0x0042000000007b1d */ /* 0x000fe20000010000 */
[----:B------:R-:W-:Y:S01]  /*8420*/  UISETP.NE.AND UP0, UPT, UR47, -0x4, UPT ;  /* 0xfffffffc2f00788c */ /* 0x000fe2000bf05270 */
[----:B------:R-:W-:Y:S08]  /*8430*/  IADD3 R0, PT, PT, R22, 0x1, RZ ;  /* 0x0000000116007810 */ /* 0x000ff00007ffe0ff */
[----:B------:R-:W-:Y:S05]  /*8440*/  BRA.U !UP0, `(.L_x_136) ;  /* 0x0000000108287547 */ /* 0x000fea000b800000 */
[----:B------:R-:W-:Y:S01]  /*8450*/  ISETP.NE.AND P0, PT, R80, RZ, PT ;  /* 0x000000ff5000720c */ /* 0x000fe20003f05270 */
[----:B------:R-:W-:Y:S01]  /*8460*/  IMAD.U32 R3, RZ, RZ, UR46 ;  /* 0x0000002eff037e24 */ /* 0x000fe2000f8e00ff */
[----:B------:R-:W-:Y:S01]  /*8470*/  UIADD3 UR4, UPT, UPT, UR46, 0x1, URZ ;  /* 0x000000012e047890 */ /* 0x000fe2000fffe0ff */
[----:B------:R-:W-:Y:S03]  /*8480*/  IMAD.U32 R2, RZ, RZ, UR52 ;  /* 0x00000034ff027e24 */ /* 0x000fe6000f8e00ff */
[----:B------:R-:W-:Y:S04]  /*8490*/  UISETP.NE.AND UP0, UPT, UR4, 0x4, UPT ;  /* 0x000000040400788c */ /* 0x000fe8000bf05270 */
[----:B------:R-:W-:Y:S03]  /*84a0*/  USEL UR46, UR4, URZ, UP0 ;  /* 0x000000ff042e7287 */ /* 0x000fe60008000000 */
[----:B------:R-:W-:Y:S05]  /*84b0*/  @P0 LEA R3, R3, UR44, 0x3 ;  /* 0x0000002c03030c11 */ /* 0x000fea000f8e18ff */
[----:B------:R-:W-:Y:S05]  /*84c0*/  @P0 VIADD R3, R3, 0x60 ;  /* 0x0000006003030836 */ /* 0x000fea0000000000 */
[----:B------:R-:W-:Y:S04]  /*84d0*/  @P0 PRMT R2, R2, 0x654, R3 ;  /* 0x0000065402020816 */ /* 0x000fe80000000003 */
[----:B------:R2:W-:Y:S03]  /*84e0*/  @P0 SYNCS.ARRIVE.TRANS64.RED.A1T0 RZ, [R2+URZ], RZ ;  /* 0x000000ff02ff09a7 */ /* 0x0005e600081004ff */
.L_x_136:
[----:B------:R-:W-:Y:S01]  /*84f0*/  R2UR UR4, R70 ;  /* 0x00000000460472ca */ /* 0x000fe200000e0000 */
[----:B------:R-:W-:Y:S01]  /*8500*/  UISETP.NE.AND UP0, UPT, UR62, URZ, UPT ;  /* 0x000000ff3e00728c */ /* 0x000fe2000bf05270 */
[----:B------:R-:W-:Y:S01]  /*8510*/  ISETP.NE.AND P0, PT, R73, 0x2, PT ;  /* 0x000000024900780c */ /* 0x000fe20003f05270 */
[----:B------:R-:W-:Y:S01]  /*8520*/  UIADD3 UR20, UPT, UPT, UR37, UR63, URZ ;  /* 0x0000003f25147290 */ /* 0x000fe2000fffe0ff */
[----:B------:R-:W-:Y:S01]  /*8530*/  ISETP.NE.AND P1, PT, R0, 0x4, PT ;  /* 0x000000040000780c */ /* 0x000fe20003f25270 */
[----:B------:R-:W-:Y:S01]  /*8540*/  UIADD3 UR47, UPT, UPT, UR47, 0x4, URZ ;  /* 0x000000042f2f7890 */ /* 0x000fe2000fffe0ff */
[----:B------:R-:W-:Y:S01]  /*8550*/  SEL R3, RZ, 0x1, P0 ;  /* 0x00000001ff037807 */ /* 0x000fe20000000000 */
[----:B------:R-:W-:Y:S01]  /*8560*/  UMOV UR36, UR61 ;  /* 0x0000003d00247c82 */ /* 0x000fe20008000000 */
[----:B--2---:R-:W-:Y:S02]  /*8570*/  SEL R2, RZ, 0x1, P1 ;  /* 0x00000001ff027807 */ /* 0x004fe40000800000 */
[----:B------:R-:W-:Y:S02]  /*8580*/  LOP3.LUT R74, R74, R3, RZ, 0x3c, !PT ;  /* 0x000000034a4a7212 */ /* 0x000fe400078e3cff */
[----:B------:R-:W-:Y:S01]  /*8590*/  LOP3.LUT R75, R75, R2, RZ, 0x3c, !PT ;  /* 0x000000024b4b7212 */ /* 0x000fe200078e3cff */
[----:B------:R-:W-:Y:S01]  /*85a0*/  UIADD3 UR16, UPT, UPT, UR38, UR4, URZ ;  /* 0x0000000426107290 */ /* 0x000fe2000fffe0ff */
[----:B------:R-:W-:Y:S02]  /*85b0*/  SEL R73, R73, RZ, P0 ;  /* 0x000000ff49497207 */ /* 0x000fe40000000000 */
[----:B------:R-:W-:Y:S01]  /*85c0*/  SEL R22, R0, RZ, P1 ;  /* 0x000000ff00167207 */ /* 0x000fe20000800000 */
[----:B------:R-:W-:Y:S08]  /*85d0*/  BRA.U UP0, `(.L_x_137) ;  /* 0xffffffd100a47547 */ /* 0x000ff0000b83ffff */
[----:B------:R-:W2:Y:S01]  /*85e0*/  LDCU.64 UR4, c[0x0][0x888] ;  /* 0x00011100ff0477ac */ /* 0x000ea20008000a00 */
[----:B------:R-:W3:Y:S01]  /*85f0*/  LDCU.64 UR6, c[0x0][0x890] ;  /* 0x00011200ff0677ac */ /* 0x000ee20008000a00 */
[----:B--2---:R-:W-:Y:S02]  /*8600*/  ISETP.NE.U32.AND P2, PT, RZ, UR4, PT ;  /* 0x00000004ff007c0c */ /* 0x004fe4000bf45070 */
[----:B---3--:R-:W-:Y:S02]  /*8610*/  ISETP.NE.U32.AND P1, PT, RZ, UR6, PT ;  /* 0x00000006ff007c0c */ /* 0x008fe4000bf25070 */
[----:B------:R-:W-:Y:S02]  /*8620*/  ISETP.NE.AND.EX P2, PT, RZ, UR5, PT, P2 ;  /* 0x00000005ff007c0c */ /* 0x000fe4000bf45320 */
[----:B------:R-:W-:-:S13]  /*8630*/  ISETP.NE.AND.EX P0, PT, RZ, UR7, PT, P1 ;  /* 0x00000007ff007c0c */ /* 0x000fda000bf05310 */
[----:B------:R-:W-:Y:S05]  /*8640*/  @P2 BRA P0, `(.L_x_138) ;  /* 0x00000000003c2947 */ /* 0x000fea0000000000 */
[----:B------:R-:W-:-:S13]  /*8650*/  ISETP.NE.AND.EX P1, PT, RZ, UR7, PT, P1 ;  /* 0x00000007ff007c0c */ /* 0x000fda000bf25310 */
[----:B------:R-:W-:Y:S05]  /*8660*/  @P1 BRA `(.L_x_139) ;  /* 0x00000000000c1947 */ /* 0x000fea0003800000 */
[----:B------:R-:W-:-:S13]  /*8670*/  FSETP.NEU.AND P0, PT, R26, RZ, PT ;  /* 0x000000ff1a00720b */ /* 0x000fda0003f0d000 */
[----:B------:R-:W-:Y:S05]  /*8680*/  @!P0 EXIT ;  /* 0x000000000000894d */ /* 0x000fea0003800000 */
[----:B------:R-:W-:Y:S05]  /*8690*/  BRA `(.L_x_138) ;  /* 0x0000000000287947 */ /* 0x000fea0003800000 */
.L_x_139:
[----:B------:R-:W-:Y:S01]  /*86a0*/  ISETP.NE.AND P0, PT, R72, RZ, PT ;  /* 0x000000ff4800720c */ /* 0x000fe20003f05270 */
[----:B------:R-:W-:-:S12]  /*86b0*/  BSSY.RECONVERGENT B0, `(.L_x_138) ;  /* 0x0000008000007945 */ /* 0x000fd80003800200 */
[----:B------:R-:W-:Y:S05]  /*86c0*/  @P0 BRA `(.L_x_140) ;  /* 0x0000000000100947 */ /* 0x000fea0003800000 */
[----:B------:R-:W-:-:S04]  /*86d0*/  ISETP.NE.U32.AND P0, PT, RZ, UR4, PT ;  /* 0x00000004ff007c0c */ /* 0x000fc8000bf05070 */
[----:B------:R-:W-:-:S13]  /*86e0*/  ISETP.NE.AND.EX P0, PT, RZ, UR5, PT, P0 ;  /* 0x00000005ff007c0c */ /* 0x000fda000bf05300 */
[----:B------:R-:W-:Y:S05]  /*86f0*/  @!P0 EXIT ;  /* 0x000000000000894d */ /* 0x000fea0003800000 */
[----:B------:R-:W-:Y:S05]  /*8700*/  BRA `(.L_x_141) ;  /* 0x0000000000087947 */ /* 0x000fea0003800000 */
.L_x_140:
[----:B------:R-:W-:-:S13]  /*8710*/  FSETP.NEU.AND P0, PT, R26, RZ, PT ;  /* 0x000000ff1a00720b */ /* 0x000fda0003f0d000 */
[----:B------:R-:W-:Y:S05]  /*8720*/  @!P0 EXIT ;  /* 0x000000000000894d */ /* 0x000fea0003800000 */
.L_x_141:
[----:B------:R-:W-:Y:S05]  /*8730*/  BSYNC.RECONVERGENT B0 ;  /* 0x0000000000007941 */ /* 0x000fea0003800200 */
.L_x_138:
[----:B------:R-:W-:Y:S01]  /*8740*/  ULEA UR6, UR46, UR44, 0x3 ;  /* 0x0000002c2e067291 */ /* 0x000fe2000f8e18ff */
[----:B------:R-:W-:-:S04]  /*8750*/  DEPBAR.LE SB0, 0x0 ;  /* 0x000080000000791a */ /* 0x000fc80000000000 */
[----:B------:R-:W-:-:S04]  /*8760*/  UIADD3 UR6, UPT, UPT, UR6, 0x60, URZ ;  /* 0x0000006006067890 */ /* 0x000fc8000fffe0ff */
[----:B------:R-:W-:-:S09]  /*8770*/  UPRMT UR6, UR52, 0x654, UR6 ;  /* 0x0000065434067896 */ /* 0x000fd20008000006 */
[----:B------:R-:W-:Y:S01]  /*8780*/  SYNCS.ARRIVE.TRANS64.RED.A1T0 RZ, [UR6], RZ ;  /* 0x000000ffffff79a7 */ /* 0x000fe20008100406 */
[----:B------:R-:W-:Y:S05]  /*8790*/  EXIT ;  /* 0x000000000000794d */ /* 0x000fea0003800000 */
.L_x_24:
[----:B--2---:R2:W3:Y:S02]  /*87a0*/  SYNCS.PHASECHK.TRANS64.TRYWAIT P0, [R3+URZ+0x100], R2 ;  /* 0x00010002030075a7 */ /* 0x0044e400080011ff */
[----:B---3--:R-:W-:Y:S05]  /*87b0*/  @!P0 NANOSLEEP.SYNCS 0x989680 ;  /* 0x009896800000895d */ /* 0x008fea0003900000 */
[----:B------:R-:W3:Y:S02]  /*87c0*/  @!P0 SYNCS.PHASECHK.TRANS64 P0, [R3+URZ+0x100], R2 ;  /* 0x00010002030085a7 */ /* 0x000ee400080010ff */
[----:B---3--:R-:W-:Y:S05]  /*87d0*/  @!P0 BRA `(.L_x_24) ;  /* 0xfffffffc00f08947 */ /* 0x008fea000383ffff */
[----:B------:R-:W-:Y:S05]  /*87e0*/  BRA `(.L_x_142) ;  /* 0xffffff9000b07947 */ /* 0x000fea000383ffff */
.L_x_27:
[----:B-1----:R-:W-:-:S07]  /*87f0*/  MOV R0, UR33 ;  /* 0x0000002100007c02 */ /* 0x002fce0008000f00 */
.L_x_143:
[----:B-1----:R1:W2:Y:S02]  /*8800*/  SYNCS.PHASECHK.TRANS64.TRYWAIT P0, [R0+URZ+0x20], R3 ;  /* 0x00002003000075a7 */ /* 0x0022a400080011ff */
[----:B--2---:R-:W-:Y:S05]  /*8810*/  @!P0 NANOSLEEP.SYNCS 0x989680 ;  /* 0x009896800000895d */ /* 0x004fea0003900000 */
[----:B------:R-:W2:Y:S02]  /*8820*/  @!P0 SYNCS.PHASECHK.TRANS64 P0, [R0+URZ+0x20], R3 ;  /* 0x00002003000085a7 */ /* 0x000ea400080010ff */
[----:B--2---:R-:W-:Y:S05]  /*8830*/  @!P0 BRA `(.L_x_143) ;  /* 0xfffffffc00f08947 */ /* 0x004fea000383ffff */
[----:B------:R-:W-:Y:S05]  /*8840*/  BRA `(.L_x_26) ;  /* 0xffffff9000fc7947 */ /* 0x000fea000383ffff */
.L_x_36:
[----:B-1----:R-:W-:-:S07]  /*8850*/  MOV R0, UR33 ;  /* 0x0000002100007c02 */ /* 0x002fce0008000f00 */
.L_x_144:
[----:B-1----:R1:W2:Y:S02]  /*8860*/  SYNCS.PHASECHK.TRANS64.TRYWAIT P0, [R0+URZ+0x20], R3 ;  /* 0x00002003000075a7 */ /* 0x0022a400080011ff */
[----:B--2---:R-:W-:Y:S05]  /*8870*/  @!P0 NANOSLEEP.SYNCS 0x989680 ;  /* 0x009896800000895d */ /* 0x004fea0003900000 */
[----:B------:R-:W2:Y:S02]  /*8880*/  @!P0 SYNCS.PHASECHK.TRANS64 P0, [R0+URZ+0x20], R3 ;  /* 0x00002003000085a7 */ /* 0x000ea400080010ff */
[----:B--2---:R-:W-:Y:S05]  /*8890*/  @!P0 BRA `(.L_x_144) ;  /* 0xfffffffc00f08947 */ /* 0x004fea000383ffff */
[----:B------:R-:W-:Y:S05]  /*88a0*/  BRA `(.L_x_35) ;  /* 0xffffff9800087947 */ /* 0x000fea000383ffff */
.L_x_43:
[----:B-1----:R1:W4:Y:S02]  /*88b0*/  SYNCS.PHASECHK.TRANS64.TRYWAIT P0, [R3+URZ+0x90], R0 ;  /* 0x00009000030075a7 */ /* 0x00232400080011ff */
[----:B----4-:R-:W-:Y:S05]  /*88c0*/  @!P0 NANOSLEEP.SYNCS 0x989680 ;  /* 0x009896800000895d */ /* 0x010fea0003900000 */
[----:B------:R-:W4:Y:S02]  /*88d0*/  @!P0 SYNCS.PHASECHK.TRANS64 P0, [R3+URZ+0x90], R0 ;  /* 0x00009000030085a7 */ /* 0x000f2400080010ff */
[----:B----4-:R-:W-:Y:S05]  /*88e0*/  @!P0 BRA `(.L_x_43) ;  /* 0xfffffffc00f08947 */ /* 0x010fea000383ffff */
[----:B------:R-:W-:Y:S05]  /*88f0*/  BRA `(.L_x_145) ;  /* 0xffffff9800f47947 */ /* 0x000fea000383ffff */
.L_x_47:
[----:B-1----:R-:W-:-:S07]  /*8900*/  MOV R0, UR4 ;  /* 0x0000000400007c02 */ /* 0x002fce0008000f00 */
.L_x_146:
[----:B-1----:R1:W2:Y:S02]  /*8910*/  SYNCS.PHASECHK.TRANS64.TRYWAIT P0, [R0+URZ], R3 ;  /* 0x00000003000075a7 */ /* 0x0022a400080011ff */
[----:B--2---:R-:W-:Y:S05]  /*8920*/  @!P0 NANOSLEEP.SYNCS 0x989680 ;  /* 0x009896800000895d */ /* 0x004fea0003900000 */
[----:B------:R-:W2:Y:S02]  /*8930*/  @!P0 SYNCS.PHASECHK.TRANS64 P0, [R0+URZ], R3 ;  /* 0x00000003000085a7 */ /* 0x000ea400080010ff */
[----:B--2---:R-:W-:Y:S05]  /*8940*/  @!P0 BRA `(.L_x_146) ;  /* 0xfffffffc00f08947 */ /* 0x004fea000383ffff */
[----:B------:R-:W-:Y:S05]  /*8950*/  BRA `(.L_x_147) ;  /* 0xffffffa0009c7947 */ /* 0x000fea000383ffff */
.L_x_48:
[----:B------:R-:W-:-:S07]  /*8960*/  MOV R0, UR5 ;  /* 0x0000000500007c02 */ /* 0x000fce0008000f00 */
.L_x_148:
[----:B-1----:R1:W2:Y:S02]  /*8970*/  SYNCS.PHASECHK.TRANS64.TRYWAIT P0, [R0+URZ], R3 ;  /* 0x00000003000075a7 */ /* 0x0022a400080011ff */
[----:B--2---:R-:W-:Y:S05]  /*8980*/  @!P0 NANOSLEEP.SYNCS 0x989680 ;  /* 0x009896800000895d */ /* 0x004fea0003900000 */
[----:B------:R-:W2:Y:S02]  /*8990*/  @!P0 SYNCS.PHASECHK.TRANS64 P0, [R0+URZ], R3 ;  /* 0x00000003000085a7 */ /* 0x000ea400080010ff */
[----:B--2---:R-:W-:Y:S05]  /*89a0*/  @!P0 BRA `(.L_x_148) ;  /* 0xfffffffc00f08947 */ /* 0x004fea000383ffff */
[----:B------:R-:W-:Y:S05]  /*89b0*/  BRA `(.L_x_149) ;  /* 0xffffffa000a87947 */ /* 0x000fea000383ffff */
.L_x_49:
[----:B------:R-:W-:-:S07]  /*89c0*/  MOV R0, UR5 ;  /* 0x0000000500007c02 */ /* 0x000fce0008000f00 */
.L_x_150:
[----:B-1----:R1:W2:Y:S02]  /*89d0*/  SYNCS.PHASECHK.TRANS64.TRYWAIT P0, [R0+URZ], R3 ;  /* 0x00000003000075a7 */ /* 0x0022a400080011ff */
[----:B--2---:R-:W-:Y:S05]  /*89e0*/  @!P0 NANOSLEEP.SYNCS 0x989680 ;  /* 0x009896800000895d */ /* 0x004fea0003900000 */
[----:B------:R-:W2:Y:S02]  /*89f0*/  @!P0 SYNCS.PHASECHK.TRANS64 P0, [R0+URZ], R3 ;  /* 0x00000003000085a7 */ /* 0x000ea400080010ff */
[----:B--2---:R-:W-:Y:S05]  /*8a00*/  @!P0 BRA `(.L_x_150) ;  /* 0xfffffffc00f08947 */ /* 0x004fea000383ffff */
[----:B------:R-:W-:Y:S05]  /*8a10*/  BRA `(.L_x_151) ;  /* 0xffffffa000b47947 */ /* 0x000fea000383ffff */
.L_x_52:
[----:B--2---:R2:W3:Y:S02]  /*8a20*/  SYNCS.PHASECHK.TRANS64.TRYWAIT P0, [R2+URZ+0xf0], R5 ;  /* 0x0000f005020075a7 */ /* 0x0044e400080011ff */
[----:B---3--:R-:W-:Y:S05]  /*8a30*/  @!P0 NANOSLEEP.SYNCS 0x989680 ;  /* 0x009896800000895d */ /* 0x008fea0003900000 */
[----:B------:R-:W3:Y:S02]  /*8a40*/  @!P0 SYNCS.PHASECHK.TRANS64 P0, [R2+URZ+0xf0], R5 ;  /* 0x0000f005020085a7 */ /* 0x000ee400080010ff */
[----:B---3--:R-:W-:Y:S05]  /*8a50*/  @!P0 BRA `(.L_x_52) ;  /* 0xfffffffc00f08947 */ /* 0x008fea000383ffff */
[----:B------:R-:W-:Y:S05]  /*8a60*/  BRA `(.L_x_152) ;  /* 0xffffffa400107947 */ /* 0x000fea000383ffff */
.L_x_53:
[----:B------:R-:W-:-:S07]  /*8a70*/  MOV R2, UR4 ;  /* 0x0000000400027c02 */ /* 0x000fce0008000f00 */
.L_x_153:
[----:B--2---:R2:W3:Y:S02]  /*8a80*/  SYNCS.PHASECHK.TRANS64.TRYWAIT P0, [R2+URZ+0xa0], R5 ;  /* 0x0000a005020075a7 */ /* 0x0044e400080011ff */
[----:B---3--:R-:W-:Y:S05]  /*8a90*/  @!P0 NANOSLEEP.SYNCS 0x989680 ;  /* 0x009896800000895d */ /* 0x008fea0003900000 */
[----:B------:R-:W3:Y:S02]  /*8aa0*/  @!P0 SYNCS.PHASECHK.TRANS64 P0, [R2+URZ+0xa0], R5 ;  /* 0x0000a005020085a7 */ /* 0x000ee400080010ff */
[----:B---3--:R-:W-:Y:S05]  /*8ab0*/  @!P0 BRA `(.L_x_153) ;  /* 0xfffffffc00f08947 */ /* 0x008fea000383ffff */
[----:B------:R-:W-:Y:S05]  /*8ac0*/  BRA `(.L_x_154) ;  /* 0xffffffa400207947 */ /* 0x000fea000383ffff */
.L_x_54:
[----:B--2---:R2:W3:Y:S02]  /*8ad0*/  SYNCS.PHASECHK.TRANS64.TRYWAIT P1, [R2+URZ+0x90], R5 ;  /* 0x00009005020075a7 */ /* 0x0044e400080211ff */
[----:B---3--:R-:W-:Y:S05]  /*8ae0*/  @!P1 NANOSLEEP.SYNCS 0x989680 ;  /* 0x009896800000995d */ /* 0x008fea0003900000 */
[----:B------:R-:W3:Y:S02]  /*8af0*/  @!P1 SYNCS.PHASECHK.TRANS64 P1, [R2+URZ+0x90], R5 ;  /* 0x00009005020095a7 */ /* 0x000ee400080210ff */
[----:B---3--:R-:W-:Y:S05]  /*8b00*/  @!P1 BRA `(.L_x_54) ;  /* 0xfffffffc00f09947 */ /* 0x008fea000383ffff */
[----:B------:R-:W-:Y:S05]  /*8b10*/  BRA `(.L_x_155) ;  /* 0xffffffa400507947 */ /* 0x000fea000383ffff */
.L_x_57:
[----:B------:R-:W-:-:S07]  /*8b20*/  MOV R0, UR4 ;  /* 0x0000000400007c02 */ /* 0x000fce0008000f00 */
.L_x_156:
[----:B--2---:R2:W3:Y:S02]  /*8b30*/  SYNCS.PHASECHK.TRANS64.TRYWAIT P0, [R0+URZ+0xa0], R3 ;  /* 0x0000a003000075a7 */ /* 0x0044e400080011ff */
[----:B---3--:R-:W-:Y:S05]  /*8b40*/  @!P0 NANOSLEEP.SYNCS 0x989680 ;  /* 0x009896800000895d */ /* 0x008fea0003900000 */
[----:B------:R-:W3:Y:S02]  /*8b50*/  @!P0 SYNCS.PHASECHK.TRANS64 P0, [R0+URZ+0xa0], R3 ;  /* 0x0000a003000085a7 */ /* 0x000ee400080010ff */
[----:B---3--:R-:W-:Y:S05]  /*8b60*/  @!P0 BRA `(.L_x_156) ;  /* 0xfffffffc00f08947 */ /* 0x008fea000383ffff */
[----:B------:R-:W-:Y:S05]  /*8b70*/  BRA `(.L_x_56) ;  /* 0xffffffa400a47947 */ /* 0x000fea000383ffff */
.L_x_64:
[----:B-1----:R1:W2:Y:S02]  /*8b80*/  SYNCS.PHASECHK.TRANS64.TRYWAIT P1, [R0+URZ+0x90], R5 ;  /* 0x00009005000075a7 */ /* 0x0022a400080211ff */
[----:B--2---:R-:W-:Y:S05]  /*8b90*/  @!P1 NANOSLEEP.SYNCS 0x989680 ;  /* 0x009896800000995d */ /* 0x004fea0003900000 */
[----:B------:R-:W2:Y:S02]  /*8ba0*/  @!P1 SYNCS.PHASECHK.TRANS64 P1, [R0+URZ+0x90], R5 ;  /* 0x00009005000095a7 */ /* 0x000ea400080210ff */
[----:B--2---:R-:W-:Y:S05]  /*8bb0*/  @!P1 BRA `(.L_x_64) ;  /* 0xfffffffc00f09947 */ /* 0x004fea000383ffff */
[----:B------:R-:W-:Y:S05]  /*8bc0*/  BRA `(.L_x_157) ;  /* 0xffffffac00387947 */ /* 0x000fea000383ffff */
.L_x_65:
[----:B------:R-:W-:-:S07]  /*8bd0*/  MOV R3, UR46 ;  /* 0x0000002e00037c02 */ /* 0x000fce0008000f00 */
.L_x_158:
[----:B-1----:R1:W2:Y:S02]  /*8be0*/  SYNCS.PHASECHK.TRANS64.TRYWAIT P0, [R3+URZ+0xd0], R0 ;  /* 0x0000d000030075a7 */ /* 0x0022a400080011ff */
[----:B--2---:R-:W-:Y:S05]  /*8bf0*/  @!P0 NANOSLEEP.SYNCS 0x989680 ;  /* 0x009896800000895d */ /* 0x004fea0003900000 */
[----:B------:R-:W2:Y:S02]  /*8c00*/  @!P0 SYNCS.PHASECHK.TRANS64 P0, [R3+URZ+0xd0], R0 ;  /* 0x0000d000030085a7 */ /* 0x000ea400080010ff */
[----:B--2---:R-:W-:Y:S05]  /*8c10*/  @!P0 BRA `(.L_x_158) ;  /* 0xfffffffc00f08947 */ /* 0x004fea000383ffff */
[----:B------:R-:W-:Y:S05]  /*8c20*/  BRA `(.L_x_159) ;  /* 0xffffffac00887947 */ /* 0x000fea000383ffff */
.L_x_68:
[----:B------:R-:W-:Y:S07]  /*8c30*/  MOV R0, UR7 ;  /* 0x0000000700007c02 */ /* 0x000fee0008000f00 */
.L_x_160:
[----:B-1----:R1:W2:Y:S02]  /*8c40*/  SYNCS.PHASECHK.TRANS64.TRYWAIT P0, [R0+URZ], R3 ;  /* 0x00000003000075a7 */ /* 0x0022a400080011ff */
[----:B--2---:R-:W-:Y:S05]  /*8c50*/  @!P0 NANOSLEEP.SYNCS 0x989680 ;  /* 0x009896800000895d */ /* 0x004fea0003900000 */
[----:B------:R-:W2:Y:S02]  /*8c60*/  @!P0 SYNCS.PHASECHK.TRANS64 P0, [R0+URZ], R3 ;  /* 0x00000003000085a7 */ /* 0x000ea400080010ff */
[----:B--2---:R-:W-:Y:S05]  /*8c70*/  @!P0 BRA `(.L_x_160) ;  /* 0xfffffffc00f08947 */ /* 0x004fea000383ffff */
[----:B------:R-:W-:Y:S05]  /*8c80*/  BRA `(.L_x_67) ;  /* 0xffffffac00a47947 */ /* 0x000fea000383ffff */
.L_x_71:
[----:B------:R-:W-:-:S07]  /*8c90*/  MOV R0, UR4 ;  /* 0x0000000400007c02 */ /* 0x000fce0008000f00 */
.L_x_161:
[----:B--2---:R2:W4:Y:S02]  /*8ca0*/  SYNCS.PHASECHK.TRANS64.TRYWAIT P0, [R0+URZ], R3 ;  /* 0x00000003000075a7 */ /* 0x00452400080011ff */
[----:B----4-:R-:W-:Y:S05]  /*8cb0*/  @!P0 NANOSLEEP.SYNCS 0x989680 ;  /* 0x009896800000895d */ /* 0x010fea0003900000 */
[----:B------:R-:W4:Y:S02]  /*8cc0*/  @!P0 SYNCS.PHASECHK.TRANS64 P0, [R0+URZ], R3 ;  /* 0x00000003000085a7 */ /* 0x000f2400080010ff */
[----:B----4-:R-:W-:Y:S05]  /*8cd0*/  @!P0 BRA `(.L_x_161) ;  /* 0xfffffffc00f08947 */ /* 0x010fea000383ffff */
[----:B------:R-:W-:Y:S05]  /*8ce0*/  BRA `(.L_x_162) ;  /* 0xffffffb000d07947 */ /* 0x000fea000383ffff */
.L_x_72:
[----:B------:R-:W-:-:S07]  /*8cf0*/  MOV R0, UR5 ;  /* 0x0000000500007c02 */ /* 0x000fce0008000f00 */
.L_x_163:
[----:B-1----:R1:W2:Y:S02]  /*8d00*/  SYNCS.PHASECHK.TRANS64.TRYWAIT P0, [R0+URZ], R3 ;  /* 0x00000003000075a7 */ /* 0x0022a400080011ff */
[----:B--2---:R-:W-:Y:S05]  /*8d10*/  @!P0 NANOSLEEP.SYNCS 0x989680 ;  /* 0x009896800000895d */ /* 0x004fea0003900000 */
[----:B------:R-:W2:Y:S02]  /*8d20*/  @!P0 SYNCS.PHASECHK.TRANS64 P0, [R0+URZ], R3 ;  /* 0x00000003000085a7 */ /* 0x000ea400080010ff */
[----:B--2---:R-:W-:Y:S05]  /*8d30*/  @!P0 BRA `(.L_x_163) ;  /* 0xfffffffc00f08947 */ /* 0x004fea000383ffff */
[----:B------:R-:W-:Y:S05]  /*8d40*/  BRA `(.L_x_164) ;  /* 0xffffffb000dc7947 */ /* 0x000fea000383ffff */
.L_x_73:
[----:B------:R-:W-:-:S07]  /*8d50*/  MOV R0, UR5 ;  /* 0x0000000500007c02 */ /* 0x000fce0008000f00 */
.L_x_165:
[----:B-1----:R1:W2:Y:S02]  /*8d60*/  SYNCS.PHASECHK.TRANS64.TRYWAIT P0, [R0+URZ], R3 ;  /* 0x00000003000075a7 */ /* 0x0022a400080011ff */
[----:B--2---:R-:W-:Y:S05]  /*8d70*/  @!P0 NANOSLEEP.SYNCS 0x989680 ;  /* 0x009896800000895d */ /* 0x004fea0003900000 */
[----:B------:R-:W2:Y:S02]  /*8d80*/  @!P0 SYNCS.PHASECHK.TRANS64 P0, [R0+URZ], R3 ;  /* 0x00000003000085a7 */ /* 0x000ea400080010ff */
[----:B--2---:R-:W-:Y:S05]  /*8d90*/  @!P0 BRA `(.L_x_165) ;  /* 0xfffffffc00f08947 */ /* 0x004fea000383ffff */
[----:B------:R-:W-:Y:S05]  /*8da0*/  BRA `(.L_x_166) ;  /* 0xffffffb000e87947 */ /* 0x000fea000383ffff */
.L_x_74:
[----:B------:R-:W-:-:S07]  /*8db0*/  MOV R0, UR4 ;  /* 0x0000000400007c02 */ /* 0x000fce0008000f00 */
.L_x_167:
[----:B-1----:R1:W2:Y:S02]  /*8dc0*/  SYNCS.PHASECHK.TRANS64.TRYWAIT P0, [R0+URZ], R3 ;  /* 0x00000003000075a7 */ /* 0x0022a400080011ff */
[----:B--2---:R-:W-:Y:S05]  /*8dd0*/  @!P0 NANOSLEEP.SYNCS 0x989680 ;  /* 0x009896800000895d */ /* 0x004fea0003900000 */
[----:B------:R-:W2:Y:S02]  /*8de0*/  @!P0 SYNCS.PHASECHK.TRANS64 P0, [R0+URZ], R3 ;  /* 0x00000003000085a7 */ /* 0x000ea400080010ff */
[----:B--2---:R-:W-:Y:S05]  /*8df0*/  @!P0 BRA `(.L_x_167) ;  /* 0xfffffffc00f08947 */ /* 0x004fea000383ffff */
[----:B------:R-:W-:Y:S05]  /*8e00*/  BRA `(.L_x_168) ;  /* 0xffffffb000f47947 */ /* 0x000fea000383ffff */
.L_x_79:
[----:B---3--:R3:W4:Y:S02]  /*8e10*/  SYNCS.PHASECHK.TRANS64.TRYWAIT P0, [R12+URZ+0x90], R9 ;  /* 0x000090090c0075a7 */ /* 0x00872400080011ff */
[----:B----4-:R-:W-:Y:S05]  /*8e20*/  @!P0 NANOSLEEP.SYNCS 0x989680 ;  /* 0x009896800000895d */ /* 0x010fea0003900000 */
[----:B------:R-:W4:Y:S02]  /*8e30*/  @!P0 SYNCS.PHASECHK.TRANS64 P0, [R12+URZ+0x90], R9 ;  /* 0x000090090c0085a7 */ /* 0x000f2400080010ff */
[----:B----4-:R-:W-:Y:S05]  /*8e40*/  @!P0 BRA `(.L_x_79) ;  /* 0xfffffffc00f08947 */ /* 0x010fea000383ffff */
[----:B------:R-:W-:Y:S05]  /*8e50*/  BRA `(.L_x_169) ;  /* 0xffffffb800147947 */ /* 0x000fea000383ffff */
.L_x_82:
[----:B------:R-:W-:Y:S07]  /*8e60*/  MOV R0, UR21 ;  /* 0x0000001500007c02 */ /* 0x000fee0008000f00 */
.L_x_170:
[----:B-1----:R1:W3:Y:S02]  /*8e70*/  SYNCS.PHASECHK.TRANS64.TRYWAIT P2, [R0+URZ+0x88], R11 ;  /* 0x0000880b000075a7 */ /* 0x0022e400080411ff */
[----:B---3--:R-:W-:Y:S05]  /*8e80*/  @!P2 NANOSLEEP.SYNCS 0x989680 ;  /* 0x009896800000a95d */ /* 0x008fea0003900000 */
[----:B------:R-:W3:Y:S02]  /*8e90*/  @!P2 SYNCS.PHASECHK.TRANS64 P2, [R0+URZ+0x88], R11 ;  /* 0x0000880b0000a5a7 */ /* 0x000ee400080410ff */
[----:B---3--:R-:W-:Y:S05]  /*8ea0*/  @!P2 BRA `(.L_x_170) ;  /* 0xfffffffc00f0a947 */ /* 0x008fea000383ffff */
[----:B------:R-:W-:Y:S05]  /*8eb0*/  BRA `(.L_x_81) ;  /* 0xffffffbc007c7947 */ /* 0x000fea000383ffff */
.L_x_85:
[----:B---3--:R-:W-:Y:S07]  /*8ec0*/  MOV R0, UR21 ;  /* 0x0000001500007c02 */ /* 0x008fee0008000f00 */
.L_x_171:
[----:B-1----:R1:W3:Y:S02]  /*8ed0*/  SYNCS.PHASECHK.TRANS64.TRYWAIT P0, [R0+URZ+0x60], R9 ;  /* 0x00006009000075a7 */ /* 0x0022e400080011ff */
[----:B---3--:R-:W-:Y:S05]  /*8ee0*/  @!P0 NANOSLEEP.SYNCS 0x989680 ;  /* 0x009896800000895d */ /* 0x008fea0003900000 */
[----:B------:R-:W3:Y:S02]  /*8ef0*/  @!P0 SYNCS.PHASECHK.TRANS64 P0, [R0+URZ+0x60], R9 ;  /* 0x00006009000085a7 */ /* 0x000ee400080010ff */
[----:B---3--:R-:W-:Y:S05]  /*8f00*/  @!P0 BRA `(.L_x_171) ;  /* 0xfffffffc00f08947 */ /* 0x008fea000383ffff */
[----:B------:R-:W-:Y:S05]  /*8f10*/  BRA `(.L_x_172) ;  /* 0xffffffbc00d87947 */ /* 0x000fea000383ffff */
.L_x_86:
[----:B------:R-:W-:Y:S07]  /*8f20*/  MOV R0, UR21 ;  /* 0x0000001500007c02 */ /* 0x000fee0008000f00 */
.L_x_173:
[----:B-1----:R1:W3:Y:S02]  /*8f30*/  SYNCS.PHASECHK.TRANS64.TRYWAIT P0, [R0+URZ+0x68], R9 ;  /* 0x00006809000075a7 */ /* 0x0022e400080011ff */
[----:B---3--:R-:W-:Y:S05]  /*8f40*/  @!P0 NANOSLEEP.SYNCS 0x989680 ;  /* 0x009896800000895d */ /* 0x008fea0003900000 */
[----:B------:R-:W3:Y:S02]  /*8f50*/  @!P0 SYNCS.PHASECHK.TRANS64 P0, [R0+URZ+0x68], R9 ;  /* 0x00006809000085a7 */ /* 0x000ee400080010ff */
[----:B---3--:R-:W-:Y:S05]  /*8f60*/  @!P0 BRA `(.L_x_173) ;  /* 0xfffffffc00f08947 */ /* 0x008fea000383ffff */
[----:B------:R-:W-:Y:S05]  /*8f70*/  BRA `(.L_x_174) ;  /* 0xffffffc000147947 */ /* 0x000fea000383ffff */
.L_x_87:
[----:B------:R-:W-:Y:S07]  /*8f80*/  MOV R0, UR21 ;  /* 0x0000001500007c02 */ /* 0x000fee0008000f00 */
.L_x_175:
[----:B-1----:R1:W3:Y:S02]  /*8f90*/  SYNCS.PHASECHK.TRANS64.TRYWAIT P0, [R0+URZ+0x70], R9 ;  /* 0x00007009000075a7 */ /* 0x0022e400080011ff */
[----:B---3--:R-:W-:Y:S05]  /*8fa0*/  @!P0 NANOSLEEP.SYNCS 0x989680 ;  /* 0x009896800000895d */ /* 0x008fea0003900000 */
[----:B------:R-:W3:Y:S02]  /*8fb0*/  @!P0 SYNCS.PHASECHK.TRANS64 P0, [R0+URZ+0x70], R9 ;  /* 0x00007009000085a7 */ /* 0x000ee400080010ff */
[----:B---3--:R-:W-:Y:S05]  /*8fc0*/  @!P0 BRA `(.L_x_175) ;  /* 0xfffffffc00f08947 */ /* 0x008fea000383ffff */
[----:B------:R-:W-:Y:S05]  /*8fd0*/  BRA `(.L_x_176) ;  /* 0xffffffc0005c7947 */ /* 0x000fea000383ffff */
.L_x_88:
[----:B------:R-:W-:Y:S07]  /*8fe0*/  MOV R0, UR21 ;  /* 0x0000001500007c02 */ /* 0x000fee0008000f00 */
.L_x_177:
[----:B-1----:R1:W3:Y:S02]  /*8ff0*/  SYNCS.PHASECHK.TRANS64.TRYWAIT P0, [R0+URZ+0x78], R9 ;  /* 0x00007809000075a7 */ /* 0x0022e400080011ff */
[----:B---3--:R-:W-:Y:S05]  /*9000*/  @!P0 NANOSLEEP.SYNCS 0x989680 ;  /* 0x009896800000895d */ /* 0x008fea0003900000 */
[----:B------:R-:W3:Y:S02]  /*9010*/  @!P0 SYNCS.PHASECHK.TRANS64 P0, [R0+URZ+0x78], R9 ;  /* 0x00007809000085a7 */ /* 0x000ee400080010ff */
[----:B---3--:R-:W-:Y:S05]  /*9020*/  @!P0 BRA `(.L_x_177) ;  /* 0xfffffffc00f08947 */ /* 0x008fea000383ffff */
[----:B------:R-:W-:Y:S05]  /*9030*/  BRA `(.L_x_178) ;  /* 0xffffffc000a07947 */ /* 0x000fea000383ffff */
.L_x_90:
[----:B------:R-:W-:-:S07]  /*9040*/  MOV R0, UR21 ;  /* 0x0000001500007c02 */ /* 0x000fce0008000f00 */
.L_x_179:
[----:B-1----:R1:W4:Y:S02]  /*9050*/  SYNCS.PHASECHK.TRANS64.TRYWAIT P0, [R0+URZ+0x60], R3 ;  /* 0x00006003000075a7 */ /* 0x00232400080011ff */
[----:B----4-:R-:W-:Y:S05]  /*9060*/  @!P0 NANOSLEEP.SYNCS 0x989680 ;  /* 0x009896800000895d */ /* 0x010fea0003900000 */
[----:B------:R-:W4:Y:S02]  /*9070*/  @!P0 SYNCS.PHASECHK.TRANS64 P0, [R0+URZ+0x60], R3 ;  /* 0x00006003000085a7 */ /* 0x000f2400080010ff */
[----:B----4-:R-:W-:Y:S05]  /*9080*/  @!P0 BRA `(.L_x_179) ;  /* 0xfffffffc00f08947 */ /* 0x010fea000383ffff */
[----:B------:R-:W-:Y:S05]  /*9090*/  BRA `(.L_x_180) ;  /* 0xffffffc400147947 */ /* 0x000fea000383ffff */
.L_x_91:
[----:B-1----:R-:W-:-:S07]  /*90a0*/  MOV R0, UR21 ;  /* 0x0000001500007c02 */ /* 0x002fce0008000f00 */
.L_x_181:
[----:B-1----:R1:W4:Y:S02]  /*90b0*/  SYNCS.PHASECHK.TRANS64.TRYWAIT P0, [R0+URZ+0x68], R3 ;  /* 0x00006803000075a7 */ /* 0x00232400080011ff */
[----:B----4-:R-:W-:Y:S05]  /*90c0*/  @!P0 NANOSLEEP.SYNCS 0x989680 ;  /* 0x009896800000895d */ /* 0x010fea0003900000 */
[----:B------:R-:W4:Y:S02]  /*90d0*/  @!P0 SYNCS.PHASECHK.TRANS64 P0, [R0+URZ+0x68], R3 ;  /* 0x00006803000085a7 */ /* 0x000f2400080010ff */
[----:B----4-:R-:W-:Y:S05]  /*90e0*/  @!P0 BRA `(.L_x_181) ;  /* 0xfffffffc00f08947 */ /* 0x010fea000383ffff */
[----:B------:R-:W-:Y:S05]  /*90f0*/  BRA `(.L_x_182) ;  /* 0xffffffc400047947 */ /* 0x000fea000383ffff */
.L_x_92:
[----:B-1----:R-:W-:-:S07]  /*9100*/  MOV R0, UR21 ;  /* 0x0000001500007c02 */ /* 0x002fce0008000f00 */
.L_x_183:
[----:B-1----:R1:W4:Y:S02]  /*9110*/  SYNCS.PHASECHK.TRANS64.TRYWAIT P0, [R0+URZ+0x70], R3 ;  /* 0x00007003000075a7 */ /* 0x00232400080011ff */
[----:B----4-:R-:W-:Y:S05]  /*9120*/  @!P0 NANOSLEEP.SYNCS 0x989680 ;  /* 0x009896800000895d */ /* 0x010fea0003900000 */
[----:B------:R-:W4:Y:S02]  /*9130*/  @!P0 SYNCS.PHASECHK.TRANS64 P0, [R0+URZ+0x70], R3 ;  /* 0x00007003000085a7 */ /* 0x000f2400080010ff */
[----:B----4-:R-:W-:Y:S05]  /*9140*/  @!P0 BRA `(.L_x_183) ;  /* 0xfffffffc00f08947 */ /* 0x010fea000383ffff */
[----:B------:R-:W-:Y:S05]  /*9150*/  BRA `(.L_x_184) ;  /* 0xffffffc000f47947 */ /* 0x000fea000383ffff */
.L_x_94:
[----:B--2---:R2:W4:Y:S02]  /*9160*/  SYNCS.PHASECHK.TRANS64.TRYWAIT P0, [R3+URZ+0x90], R0 ;  /* 0x00009000030075a7 */ /* 0x00452400080011ff */
[----:B----4-:R-:W-:Y:S05]  /*9170*/  @!P0 NANOSLEEP.SYNCS 0x989680 ;  /* 0x009896800000895d */ /* 0x010fea0003900000 */
[----:B------:R-:W4:Y:S02]  /*9180*/  @!P0 SYNCS.PHASECHK.TRANS64 P0, [R3+URZ+0x90], R0 ;  /* 0x00009000030085a7 */ /* 0x000f2400080010ff */
[----:B----4-:R-:W-:Y:S05]  /*9190*/  @!P0 BRA `(.L_x_94) ;  /* 0xfffffffc00f08947 */ /* 0x010fea000383ffff */
[----:B------:R-:W-:Y:S05]  /*91a0*/  BRA `(.L_x_185) ;  /* 0xffffffc400c47947 */ /* 0x000fea000383ffff */
.L_x_105:
[----:B-1----:R-:W-:Y:S04]  /*91b0*/  MOV R0, UR44 ;  /* 0x0000002c00007c02 */ /* 0x002fe80008000f00 */
[----:B------:R1:W2:Y:S03]  /*91c0*/  SYNCS.PHASECHK.TRANS64.TRYWAIT P0, [R0+URZ+0x40], R3 ;  /* 0x00004003000075a7 */ /* 0x0002a600080011ff */
[----:B--2---:R-:W-:Y:S05]  /*91d0*/  @!P0 NANOSLEEP.SYNCS 0x989680 ;  /* 0x009896800000895d */ /* 0x004fea0003900000 */
[----:B------:R-:W2:Y:S02]  /*91e0*/  @!P0 SYNCS.PHASECHK.TRANS64 P0, [R0+URZ+0x40], R3 ;  /* 0x00004003000085a7 */ /* 0x000ea400080010ff */
[----:B--2---:R-:W-:Y:S05]  /*91f0*/  @!P0 BRA `(.L_x_105) ;  /* 0xfffffffc00ec8947 */ /* 0x004fea000383ffff */
[----:B------:R-:W-:Y:S05]  /*9200*/  BRA `(.L_x_104) ;  /* 0xffffffd400487947 */ /* 0x000fea000383ffff */
.L_x_107:
[----:B-1----:R1:W3:Y:S02]  /*9210*/  SYNCS.PHASECHK.TRANS64.TRYWAIT P1, [R85+URZ+0xb0], R2 ;  /* 0x0000b002550075a7 */ /* 0x0022e400080211ff */
[----:B---3--:R-:W-:Y:S05]  /*9220*/  @!P1 NANOSLEEP.SYNCS 0x989680 ;  /* 0x009896800000995d */ /* 0x008fea0003900000 */
[----:B------:R-:W3:Y:S02]  /*9230*/  @!P1 SYNCS.PHASECHK.TRANS64 P1, [R85+URZ+0xb0], R2 ;  /* 0x0000b002550095a7 */ /* 0x000ee400080210ff */
[----:B---3--:R-:W-:Y:S05]  /*9240*/  @!P1 BRA `(.L_x_107) ;  /* 0xfffffffc00f09947 */ /* 0x008fea000383ffff */
[----:B------:R-:W-:Y:S05]  /*9250*/  BRA `(.L_x_106) ;  /* 0xffffffd400747947 */ /* 0x000fea000383ffff */
.L_x_116:
[----:B--2---:R2:W3:Y:S02]  /*9260*/  SYNCS.PHASECHK.TRANS64.TRYWAIT P0, [R3+URZ+0x40], R0 ;  /* 0x00004000030075a7 */ /* 0x0044e400080011ff */
[----:B---3--:R-:W-:Y:S05]  /*9270*/  @!P0 NANOSLEEP.SYNCS 0x989680 ;  /* 0x009896800000895d */ /* 0x008fea0003900000 */
[----:B------:R-:W3:Y:S02]  /*9280*/  @!P0 SYNCS.PHASECHK.TRANS64 P0, [R3+URZ+0x40], R0 ;  /* 0x00004000030085a7 */ /* 0x000ee400080010ff */
[----:B---3--:R-:W-:Y:S05]  /*9290*/  @!P0 BRA `(.L_x_116) ;  /* 0xfffffffc00f08947 */ /* 0x008fea000383ffff */
[----:B------:R-:W-:Y:S05]  /*92a0*/  BRA `(.L_x_115) ;  /* 0xffffffdc00187947 */ /* 0x000fea000383ffff */
.L_x_124:
[----:B--2---:R2:W3:Y:S02]  /*92b0*/  SYNCS.PHASECHK.TRANS64.TRYWAIT P0, [R21+URZ+0x40], R4 ;  /* 0x00004004150075a7 */ /* 0x0044e400080011ff */
[----:B---3--:R-:W-:Y:S05]  /*92c0*/  @!P0 NANOSLEEP.SYNCS 0x989680 ;  /* 0x009896800000895d */ /* 0x008fea0003900000 */
[----:B------:R-:W3:Y:S02]  /*92d0*/  @!P0 SYNCS.PHASECHK.TRANS64 P0, [R21+URZ+0x40], R4 ;  /* 0x00004004150085a7 */ /* 0x000ee400080010ff */
[----:B---3--:R-:W-:Y:S05]  /*92e0*/  @!P0 BRA `(.L_x_124) ;  /* 0xfffffffc00f08947 */ /* 0x008fea000383ffff */
[----:B------:R-:W-:Y:S05]  /*92f0*/  BRA `(.L_x_123) ;  /* 0xffffffe000e07947 */ /* 0x000fea000383ffff */
.L_x_132:
[----:B--2---:R2:W3:Y:S02]  /*9300*/  SYNCS.PHASECHK.TRANS64.TRYWAIT P0, [R92+URZ+0x40], R3 ;  /* 0x000040035c0075a7 */ /* 0x0044e400080011ff */
[----:B---3--:R-:W-:Y:S05]  /*9310*/  @!P0 NANOSLEEP.SYNCS 0x989680 ;  /* 0x009896800000895d */ /* 0x008fea0003900000 */
[----:B------:R-:W3:Y:S02]  /*9320*/  @!P0 SYNCS.PHASECHK.TRANS64 P0, [R92+URZ+0x40], R3 ;  /* 0x000040035c0085a7 */ /* 0x000ee400080010ff */
[----:B---3--:R-:W-:Y:S05]  /*9330*/  @!P0 BRA `(.L_x_132) ;  /* 0xfffffffc00f08947 */ /* 0x008fea000383ffff */
[----:B------:R-:W-:Y:S05]  /*9340*/  BRA `(.L_x_131) ;  /* 0xffffffe800a87947 */ /* 0x000fea000383ffff */
        .weak           $__internal_0_$__cuda_sm10x_tcgen05_guardrail_trap_col_being_dealloced_not_returned_by_alloc
        .type           $__internal_0_$__cuda_sm10x_tcgen05_guardrail_trap_col_being_dealloced_not_returned_by_alloc,@function
        .size           $__internal_0_$__cuda_sm10x_tcgen05_guardrail_trap_col_being_dealloced_not_returned_by_alloc,($__internal_1_$__cuda_sm10x_tcgen05_guardrail_trap_phase_invalid_during_alloc - $__internal_0_$__cuda_sm10x_tcgen05_guardrail_trap_col_being_dealloced_not_returned_by_alloc)
$__internal_0_$__cuda_sm10x_tcgen05_guardrail_trap_col_being_dealloced_not_returned_by_alloc:
[----:B------:R-:W-:Y:S05]  /*9350*/  BPT.TRAP 0x1 ;  /* 0x000000040000795c */ /* 0x000fea0000300000 */
[----:B------:R-:W-:-:S04]  /*9360*/  HFMA2 R3, -RZ, RZ, 0, 0 ;  /* 0x00000000ff037431 */ /* 0x000fc800000001ff */
[----:B------:R-:W-:Y:S05]  /*9370*/  RET.REL.NODEC R2 `(_ZN7cutlass13device_kernelINS_4gemm6kernel13GemmUniversalIN4cute5tupleIJiiiiEEENS1_10collective13CollectiveMmaINS1_35MainloopSm100TmaUmmaWarpSpecializedILi4ELi2ELi4ENS5_IJNS4_1CILi2EEENSA_ILi4EEENSA_ILi1EEEEEEEENS5_IJNSA_ILi64EEENSA_ILi128EEESG_EEEfNS5_IJlSD_lEEEfSJ_NS4_8TiledMMAINS4_8MMA_AtomIJNS4_17SM100_MMA_TF32_SSINS_10tfloat32_tESN_fLi64ELi128ELNS4_4UMMA5MajorE0ELSP_0ELNSO_7ScaleInE0ELSQ_0EEEEEENS4_6LayoutINS5_IJSD_SD_SD_EEENS5_IJNSA_ILi0EEESV_SV_EEEEENS5_IJNS4_10UnderscoreESY_SY_EEEEENS4_23SM90_TMA_LOAD_MULTICASTENS4_14ComposedLayoutINS4_7SwizzleILi3ELi4ELi3EEENS4_18smem_ptr_flag_bitsILi32EEENST_INS5_IJNSA_ILi8EEENSA_ILi32EEEEEENS5_IJS18_SD_EEEEEEEvNS4_8identityES11_S1C_vS1D_EENS_8epilogue10collective18CollectiveEpilogueINS1F_23Sm100TmaWarpSpecializedILi4ELi2ELi16ELb1ELb0EEEJSI_NS5_IJNST_ISG_SD_EENST_IS18_SD_EEEEEfSJ_fSJ_NS1F_6fusion15FusionCallbacksIS1J_NS1N_17LinearCombinationIffffLNS_15FloatRoundStyleE2EEESI_S1M_JEEENS4_5SM1004TMEM4LOAD26SM100_TMEM_LOAD_16dp128b8xENS4_13SM90_TMA_LOADES1C_NS4_17SM75_U32x4_LDSM_NENS4_14SM90_TMA_STOREES1C_NS4_17SM90_U32x4_STSM_NENS4_39AutoVectorizingCopyWithAssumedAlignmentILi128EEEEEEvvEEEEvNT_6ParamsE) ;  /* 0xffffff6c02207950 */ /* 0x000fea0003c3ffff */
        .weak           $__internal_1_$__cuda_sm10x_tcgen05_guardrail_trap_phase_invalid_during_alloc
        .type           $__internal_1_$__cuda_sm10x_tcgen05_guardrail_trap_phase_invalid_during_alloc,@function
        .size           $__internal_1_$__cuda_sm10x_tcgen05_guardrail_trap_phase_invalid_during_alloc,($__internal_2_$__cuda_sm10x_tcgen05_guardrail_trap_unallocated_columns_being_dealloced - $__internal_1_$__cuda_sm10x_tcgen05_guardrail_trap_phase_invalid_during_alloc)
$__internal_1_$__cuda_sm10x_tcgen05_guardrail_trap_phase_invalid_during_alloc:
[----:B------:R-:W-:Y:S05]  /*9380*/  BPT.TRAP 0x1 ;  /* 0x000000040000795c */ /* 0x000fea0000300000 */
[----:B------:R-:W-:-:S04]  /*9390*/  MOV R5, 0x0 ;  /* 0x0000000000057802 */ /* 0x000fc80000000f00 */
[----:B------:R-:W-:Y:S05]  /*93a0*/  RET.REL.NODEC R4 `(_ZN7cutlass13device_kernelINS_4gemm6kernel13GemmUniversalIN4cute5tupleIJiiiiEEENS1_10collective13CollectiveMmaINS1_35MainloopSm100TmaUmmaWarpSpecializedILi4ELi2ELi4ENS5_IJNS4_1CILi2EEENSA_ILi4EEENSA_ILi1EEEEEEEENS5_IJNSA_ILi64EEENSA_ILi128EEESG_EEEfNS5_IJlSD_lEEEfSJ_NS4_8TiledMMAINS4_8MMA_AtomIJNS4_17SM100_MMA_TF32_SSINS_10tfloat32_tESN_fLi64ELi128ELNS4_4UMMA5MajorE0ELSP_0ELNSO_7ScaleInE0ELSQ_0EEEEEENS4_6LayoutINS5_IJSD_SD_SD_EEENS5_IJNSA_ILi0EEESV_SV_EEEEENS5_IJNS4_10UnderscoreESY_SY_EEEEENS4_23SM90_TMA_LOAD_MULTICASTENS4_14ComposedLayoutINS4_7SwizzleILi3ELi4ELi3EEENS4_18smem_ptr_flag_bitsILi32EEENST_INS5_IJNSA_ILi8EEENSA_ILi32EEEEEENS5_IJS18_SD_EEEEEEEvNS4_8identityES11_S1C_vS1D_EENS_8epilogue10collective18CollectiveEpilogueINS1F_23Sm100TmaWarpSpecializedILi4ELi2ELi16ELb1ELb0EEEJSI_NS5_IJNST_ISG_SD_EENST_IS18_SD_EEEEEfSJ_fSJ_NS1F_6fusion15FusionCallbacksIS1J_NS1N_17LinearCombinationIffffLNS_15FloatRoundStyleE2EEESI_S1M_JEEENS4_5SM1004TMEM4LOAD26SM100_TMEM_LOAD_16dp128b8xENS4_13SM90_TMA_LOADES1C_NS4_17SM75_U32x4_LDSM_NENS4_14SM90_TMA_STOREES1C_NS4_17SM90_U32x4_STSM_NENS4_39AutoVectorizingCopyWithAssumedAlignmentILi128EEEEEEvvEEEEvNT_6ParamsE) ;  /* 0xffffff6c04147950 */ /* 0x000fea0003c3ffff */
        .weak           $__internal_2_$__cuda_sm10x_tcgen05_guardrail_trap_unallocated_columns_being_dealloced
        .type           $__internal_2_$__cuda_sm10x_tcgen05_guardrail_trap_unallocated_columns_being_dealloced,@function
        .size           $__internal_2_$__cuda_sm10x_tcgen05_guardrail_trap_unallocated_columns_being_dealloced,(.L_x_187 - $__internal_2_$__cuda_sm10x_tcgen05_guardrail_trap_unallocated_columns_being_dealloced)
$__internal_2_$__cuda_sm10x_tcgen05_guardrail_trap_unallocated_columns_being_dealloced:
[----:B------:R-:W-:Y:S05]  /*93b0*/  BPT.TRAP 0x1 ;  /* 0x000000040000795c */ /* 0x000fea0000300000 */
[----:B------:R-:W-:-:S04]  /*93c0*/  HFMA2 R3, -RZ, RZ, 0, 0 ;  /* 0x00000000ff037431 */ /* 0x000fc800000001ff */
[----:B------:R-:W-:Y:S05]  /*93d0*/  RET.REL.NODEC R2 `(_ZN7cutlass13device_kernelINS_4gemm6kernel13GemmUniversalIN4cute5tupleIJiiiiEEENS1_10collective13CollectiveMmaINS1_35MainloopSm100TmaUmmaWarpSpecializedILi4ELi2ELi4ENS5_IJNS4_1CILi2EEENSA_ILi4EEENSA_ILi1EEEEEEEENS5_IJNSA_ILi64EEENSA_ILi128EEESG_EEEfNS5_IJlSD_lEEEfSJ_NS4_8TiledMMAINS4_8MMA_AtomIJNS4_17SM100_MMA_TF32_SSINS_10tfloat32_tESN_fLi64ELi128ELNS4_4UMMA5MajorE0ELSP_0ELNSO_7ScaleInE0ELSQ_0EEEEEENS4_6LayoutINS5_IJSD_SD_SD_EEENS5_IJNSA_ILi0EEESV_SV_EEEEENS5_IJNS4_10UnderscoreESY_SY_EEEEENS4_23SM90_TMA_LOAD_MULTICASTENS4_14ComposedLayoutINS4_7SwizzleILi3ELi4ELi3EEENS4_18smem_ptr_flag_bitsILi32EEENST_INS5_IJNSA_ILi8EEENSA_ILi32EEEEEENS5_IJS18_SD_EEEEEEEvNS4_8identityES11_S1C_vS1D_EENS_8epilogue10collective18CollectiveEpilogueINS1F_23Sm100TmaWarpSpecializedILi4ELi2ELi16ELb1ELb0EEEJSI_NS5_IJNST_ISG_SD_EENST_IS18_SD_EEEEEfSJ_fSJ_NS1F_6fusion15FusionCallbacksIS1J_NS1N_17LinearCombinationIffffLNS_15FloatRoundStyleE2EEESI_S1M_JEEENS4_5SM1004TMEM4LOAD26SM100_TMEM_LOAD_16dp128b8xENS4_13SM90_TMA_LOADES1C_NS4_17SM75_U32x4_LDSM_NENS4_14SM90_TMA_STOREES1C_NS4_17SM90_U32x4_STSM_NENS4_39AutoVectorizingCopyWithAssumedAlignmentILi128EEEEEEvvEEEEvNT_6ParamsE) ;  /* 0xffffff6c02087950 */ /* 0x000fea0003c3ffff */
.L_x_186:
[----:B------:R-:W-:-:S00]  /*93e0*/  BRA `(.L_x_186) ;  /* 0xfffffffc00fc7947 */ /* 0x000fc0000383ffff */
[----:B------:R-:W-:-:S00]  /*93f0*/  NOP ;  /* 0x0000000000007918 */ /* 0x000fc00000000000 */
        /* <DEDUP_REMOVED lines=8> */
.L_x_187:


//--------------------- .nv.global.init           --------------------------
	.section	.nv.global.init,"aw",@progbits
.nv.global.init:
	.type		$str$27,@object
	.size		$str$27,($str$28 - $str$27)
$str$27:
        /*0000*/ 	.byte	0x28, 0x61, 0x64, 0x64, 0x72, 0x65, 0x73, 0x73, 0x20, 0x26, 0x20, 0x6d, 0x61, 0x73, 0x6b, 0x29
        /*0010*/ 	.byte	0x20, 0x3d, 0x3d, 0x20, 0x30, 0x00
	.type		$str$28,@object
	.size		$str$28,($str$26 - $str$28)
$str$28:
        /*0016*/ 	.byte	0x2f, 0x74, 0x6d, 0x70, 0x2f, 0x63, 0x75, 0x74, 0x6c, 0x61, 0x73, 0x73, 0x5f, 0x73, 0x77, 0x65
        /*0026*/ 	.byte	0x65, 0x70, 0x5f, 0x73, 0x72, 0x63, 0x2f, 0x69, 0x6e, 0x63, 0x6c, 0x75, 0x64, 0x65, 0x2f, 0x63
        /*0036*/ 	.byte	0x75, 0x74, 0x65, 0x2f, 0x70, 0x6f, 0x69, 0x6e, 0x74, 0x65, 0x72, 0x5f, 0x66, 0x6c, 0x61, 0x67
        /*0046*/ 	.byte	0x67, 0x65, 0x64, 0x2e, 0x68, 0x70, 0x70, 0x00
	.type		$str$26,@object
	.size		$str$26,($str$25 - $str$26)
$str$26:
        /*004e*/ 	.byte	0x2f, 0x74, 0x6d, 0x70, 0x2f, 0x63, 0x75, 0x74, 0x6c, 0x61, 0x73, 0x73, 0x5f, 0x73, 0x77, 0x65
        /*005e*/ 	.byte	0x65, 0x70, 0x5f, 0x73, 0x72, 0x63, 0x2f, 0x69, 0x6e, 0x63, 0x6c, 0x75, 0x64, 0x65, 0x2f, 0x63
        /*006e*/ 	.byte	0x75, 0x74, 0x65, 0x2f, 0x61, 0x74, 0x6f, 0x6d, 0x2f, 0x63, 0x6f, 0x70, 0x79, 0x5f, 0x74, 0x72
        /*007e*/ 	.byte	0x61, 0x69, 0x74, 0x73, 0x5f, 0x73, 0x6d, 0x31, 0x30, 0x30, 0x2e, 0x68, 0x70, 0x70, 0x00
	.type		$str$25,@object
	.size		$str$25,(__unnamed_1 - $str$25)
$str$25:
        /*008d*/ 	.byte	0x28, 0x28, 0x75, 0x69, 0x6e, 0x74, 0x33, 0x32, 0x5f, 0x74, 0x28, 0x74, 0x68, 0x72, 0x65, 0x61
        /*009d*/ 	.byte	0x64, 0x49, 0x64, 0x78, 0x2e, 0x78, 0x29, 0x20, 0x2f, 0x20, 0x33, 0x32, 0x29, 0x20, 0x25, 0x20
        /*00ad*/ 	.byte	0x34, 0x29, 0x20, 0x3d, 0x3d, 0x20, 0x28, 0x28, 0x28, 0x74, 0x6d, 0x65, 0x6d, 0x5f, 0x61, 0x64
        /*00bd*/ 	.byte	0x64, 0x72, 0x20, 0x3e, 0x3e, 0x20, 0x31, 0x36, 0x29, 0x20, 0x2f, 0x20, 0x33, 0x32, 0x29, 0x20
        /*00cd*/ 	.byte	0x25, 0x20, 0x34, 0x29, 0x00
	.type		__unnamed_1,@object
	.size		__unnamed_1,(__unnamed_2 - __unnamed_1)
__unnamed_1:
        /*00d2*/ 	.byte	0x61, 0x75, 0x74, 0x6f, 0x20, 0x63, 0x75, 0x74, 0x65, 0x3a, 0x3a, 0x61, 0x73, 0x5f, 0x70, 0x6f
        /* <DEDUP_REMOVED lines=23> */
        /*0252*/ 	.byte	0x3c, 0x32, 0x30, 0x34, 0x38, 0x3e, 0x3e, 0x3e, 0x3e, 0x5d, 0x00
	.type		__unnamed_2,@object
	.size		__unnamed_2,(.L_2 - __unnamed_2)
__unnamed_2:
        /* <DEDUP_REMOVED lines=45> */
        /*052d*/ 	.byte	0x3e, 0x3e, 0x3e, 0x5d, 0x00
.L_2:


//--------------------- .nv.shared._ZN7cutlass13device_kernelINS_4gemm6kernel13GemmUniversalIN4cute5tupleIJiiiiEEENS1_10collective13CollectiveMmaINS1_35MainloopSm100TmaUmmaWarpSpecializedILi4ELi2ELi4ENS5_IJNS4_1CILi2EEENSA_ILi4EEENSA_ILi1EEEEEEEENS5_IJNSA_ILi64EEENSA_ILi128EEESG_EEEfNS5_IJlSD_lEEEfSJ_NS4_8TiledMMAINS4_8MMA_AtomIJNS4_17SM100_MMA_TF32_SSINS_10tfloat32_tESN_fLi64ELi128ELNS4_4UMMA5MajorE0ELSP_0ELNSO_7ScaleInE0ELSQ_0EEEEEENS4_6LayoutINS5_IJSD_SD_SD_EEENS5_IJNSA_ILi0EEESV_SV_EEEEENS5_IJNS4_10UnderscoreESY_SY_EEEEENS4_23SM90_TMA_LOAD_MULTICASTENS4_14ComposedLayoutINS4_7SwizzleILi3ELi4ELi3EEENS4_18smem_ptr_flag_bitsILi32EEENST_INS5_IJNSA_ILi8EEENSA_ILi32EEEEEENS5_IJS18_SD_EEEEEEEvNS4_8identityES11_S1C_vS1D_EENS_8epilogue10collective18CollectiveEpilogueINS1F_23Sm100TmaWarpSpecializedILi4ELi2ELi16ELb1ELb0EEEJSI_NS5_IJNST_ISG_SD_EENST_IS18_SD_EEEEEfSJ_fSJ_NS1F_6fusion15FusionCallbacksIS1J_NS1N_17LinearCombinationIffffLNS_15FloatRoundStyleE2EEESI_S1M_JEEENS4_5SM1004TMEM4LOAD26SM100_TMEM_LOAD_16dp128b8xENS4_13SM90_TMA_LOADES1C_NS4_17SM75_U32x4_LDSM_NENS4_14SM90_TMA_STOREES1C_NS4_17SM90_U32x4_STSM_NENS4_39AutoVectorizingCopyWithAssumedAlignmentILi128EEEEEEvvEEEEvNT_6ParamsE --------------------------
	.section	.nv.shared._ZN7cutlass13device_kernelINS_4gemm6kernel13GemmUniversalIN4cute5tupleIJiiiiEEENS1_10collective13CollectiveMmaINS1_35MainloopSm100TmaUmmaWarpSpecializedILi4ELi2ELi4ENS5_IJNS4_1CILi2EEENSA_ILi4EEENSA_ILi1EEEEEEEENS5_IJNSA_ILi64EEENSA_ILi128EEESG_EEEfNS5_IJlSD_lEEEfSJ_NS4_8TiledMMAINS4_8MMA_AtomIJNS4_17SM100_MMA_TF32_SSINS_10tfloat32_tESN_fLi64ELi128ELNS4_4UMMA5MajorE0ELSP_0ELNSO_7ScaleInE0ELSQ_0EEEEEENS4_6LayoutINS5_IJSD_SD_SD_EEENS5_IJNSA_ILi0EEESV_SV_EEEEENS5_IJNS4_10UnderscoreESY_SY_EEEEENS4_23SM90_TMA_LOAD_MULTICASTENS4_14ComposedLayoutINS4_7SwizzleILi3ELi4ELi3EEENS4_18smem_ptr_flag_bitsILi32EEENST_INS5_IJNSA_ILi8EEENSA_ILi32EEEEEENS5_IJS18_SD_EEEEEEEvNS4_8identityES11_S1C_vS1D_EENS_8epilogue10collective18CollectiveEpilogueINS1F_23Sm100TmaWarpSpecializedILi4ELi2ELi16ELb1ELb0EEEJSI_NS5_IJNST_ISG_SD_EENST_IS18_SD_EEEEEfSJ_fSJ_NS1F_6fusion15FusionCallbacksIS1J_NS1N_17LinearCombinationIffffLNS_15FloatRoundStyleE2EEESI_S1M_JEEENS4_5SM1004TMEM4LOAD26SM100_TMEM_LOAD_16dp128b8xENS4_13SM90_TMA_LOADES1C_NS4_17SM75_U32x4_LDSM_NENS4_14SM90_TMA_STOREES1C_NS4_17SM90_U32x4_STSM_NENS4_39AutoVectorizingCopyWithAssumedAlignmentILi128EEEEEEvvEEEEvNT_6ParamsE,"aw",@nobits
	.sectionflags	@""
	.align	16
	.zero		1024


//--------------------- .nv.shared.reserved.0     --------------------------
	.section	.nv.shared.reserved.0,"aw",@nobits
	.weak		__nv_reservedSMEM_offset_0_alias
	.size		__nv_reservedSMEM_offset_0_alias, 0, 64
	.other		__nv_reservedSMEM_offset_0_alias,@"STO_CUDA_RESERVED_SHARED STV_DEFAULT"
__nv_reservedSMEM_offset_0_alias:
	.zero		0
.nv.shared.reserved.0:
	.zero		64
	.weak		__nv_reservedSMEM_tcgen05_partition
	.type		__nv_reservedSMEM_tcgen05_partition,@object
	.size		__nv_reservedSMEM_tcgen05_partition,(.L_0 - __nv_reservedSMEM_tcgen05_partition)
__nv_reservedSMEM_tcgen05_partition:
	.zero		32
.L_0:


//--------------------- .nv.global                --------------------------
	.section	.nv.global,"aw",@nobits
.nv.global:
	.type		_ZN40_INTERNAL_6fa9904d_4_k_cu_ef89dc98_306624cute1_E,@object
	.size		_ZN40_INTERNAL_6fa9904d_4_k_cu_ef89dc98_306624cute1_E,(_ZN40_INTERNAL_6fa9904d_4_k_cu_ef89dc98_306624cuda3std3__45__cpo6cbeginE - _ZN40_INTERNAL_6fa9904d_4_k_cu_ef89dc98_306624cute1_E)
_ZN40_INTERNAL_6fa9904d_4_k_cu_ef89dc98_306624cute1_E:
	.zero		1
	.type		_ZN40_INTERNAL_6fa9904d_4_k_cu_ef89dc98_306624cuda3std3__45__cpo6cbeginE,@object
	.size		_ZN40_INTERNAL_6fa9904d_4_k_cu_ef89dc98_306624cuda3std3__45__cpo6cbeginE,(_ZN40_INTERNAL_6fa9904d_4_k_cu_ef89dc98_306624cuda3std3__48in_placeE - _ZN40_INTERNAL_6fa9904d_4_k_cu_ef89dc98_306624cuda3std3__45__cpo6cbeginE)
_ZN40_INTERNAL_6fa9904d_4_k_cu_ef89dc98_306624cuda3std3__45__cpo6cbeginE:
	.zero		1
	.type		_ZN40_INTERNAL_6fa9904d_4_k_cu_ef89dc98_306624cuda3std3__48in_placeE,@object
	.size		_ZN40_INTERNAL_6fa9904d_4_k_cu_ef89dc98_306624cuda3std3__48in_placeE,(_ZN40_INTERNAL_6fa9904d_4_k_cu_ef89dc98_306624cuda3std6ranges3__45__cpo9iter_moveE - _ZN40_INTERNAL_6fa9904d_4_k_cu_ef89dc98_306624cuda3std3__48in_placeE)
_ZN40_INTERNAL_6fa9904d_4_k_cu_ef89dc98_306624cuda3std3__48in_placeE:
	.zero		1
	.type		_ZN40_INTERNAL_6fa9904d_4_k_cu_ef89dc98_306624cuda3std6ranges3__45__cpo9iter_moveE,@object
	.size		_ZN40_INTERNAL_6fa9904d_4_k_cu_ef89dc98_306624cuda3std6ranges3__45__cpo9iter_moveE,(_ZN40_INTERNAL_6fa9904d_4_k_cu_ef89dc98_306624cuda3std3__45__cpo5beginE - _ZN40_INTERNAL_6fa9904d_4_k_cu_ef89dc98_306624cuda3std6ranges3__45__cpo9iter_moveE)
_ZN40_INTERNAL_6fa9904d_4_k_cu_ef89dc98_306624cuda3std6ranges3__45__cpo9iter_moveE:
	.zero		1
	.type		_ZN40_INTERNAL_6fa9904d_4_k_cu_ef89dc98_306624cuda3std3__45__cpo5beginE,@object
	.size		_ZN40_INTERNAL_6fa9904d_4_k_cu_ef89dc98_306624cuda3std3__45__cpo5beginE,(_ZN40_INTERNAL_6fa9904d_4_k_cu_ef89dc98_306624cuda3std3__442_GLOBAL__N__6fa9904d_4_k_cu_ef89dc98_306626ignoreE - _ZN40_INTERNAL_6fa9904d_4_k_cu_ef89dc98_306624cuda3std3__45__cpo5beginE)
_ZN40_INTERNAL_6fa9904d_4_k_cu_ef89dc98_306624cuda3std3__45__cpo5beginE:
	.zero		1
	.type		_ZN40_INTERNAL_6fa9904d_4_k_cu_ef89dc98_306624cuda3std3__442_GLOBAL__N__6fa9904d_4_k_cu_ef89dc98_306626ignoreE,@object
	.size		_ZN40_INTERNAL_6fa9904d_4_k_cu_ef89dc98_306624cuda3std3__442_GLOBAL__N__6fa9904d_4_k_cu_ef89dc98_306626ignoreE,(_ZN40_INTERNAL_6fa9904d_4_k_cu_ef89dc98_306624cute7productE - _ZN40_INTERNAL_6fa9904d_4_k_cu_ef89dc98_306624cuda3std3__442_GLOBAL__N__6fa9904d_4_k_cu_ef89dc98_306626ignoreE)
_ZN40_INTERNAL_6fa9904d_4_k_cu_ef89dc98_306624cuda3std3__442_GLOBAL__N__6fa9904d_4_k_cu_ef89dc98_306626ignoreE:
	.zero		1
	.type		_ZN40_INTERNAL_6fa9904d_4_k_cu_ef89dc98_306624cute7productE,@object
	.size		_ZN40_INTERNAL_6fa9904d_4_k_cu_ef89dc98_306624cute7productE,(_ZN40_INTERNAL_6fa9904d_4_k_cu_ef89dc98_306624cuda3std3__45__cpo3endE - _ZN40_INTERNAL_6fa9904d_4_k_cu_ef89dc98_306624cute7productE)
_ZN40_INTERNAL_6fa9904d_4_k_cu_ef89dc98_306624cute7productE:
	.zero		1
	.type		_ZN40_INTERNAL_6fa9904d_4_k_cu_ef89dc98_306624cuda3std3__45__cpo3endE,@object
	.size		_ZN40_INTERNAL_6fa9904d_4_k_cu_ef89dc98_306624cuda3std3__45__cpo3endE,(_ZN40_INTERNAL_6fa9904d_4_k_cu_ef89dc98_306624cuda3std3__419piecewise_constructE - _ZN40_INTERNAL_6fa9904d_4_k_cu_ef89dc98_306624cuda3std3__45__cpo3endE)
_ZN40_INTERNAL_6fa9904d_4_k_cu_ef89dc98_306624cuda3std3__45__cpo3endE:
	.zero		1
	.type		_ZN40_INTERNAL_6fa9904d_4_k_cu_ef89dc98_306624cuda3std3__419piecewise_constructE,@object
	.size		_ZN40_INTERNAL_6fa9904d_4_k_cu_ef89dc98_306624cuda3std3__419piecewise_constructE,(_ZN40_INTERNAL_6fa9904d_4_k_cu_ef89dc98_306624cuda3std3__45__cpo4cendE - _ZN40_INTERNAL_6fa9904d_4_k_cu_ef89dc98_306624cuda3std3__419piecewise_constructE)
_ZN40_INTERNAL_6fa9904d_4_k_cu_ef89dc98_306624cuda3std3__419piecewise_constructE:
	.zero		1
	.type		_ZN40_INTERNAL_6fa9904d_4_k_cu_ef89dc98_306624cuda3std3__45__cpo4cendE,@object
	.size		_ZN40_INTERNAL_6fa9904d_4_k_cu_ef89dc98_306624cuda3std3__45__cpo4cendE,(_ZN40_INTERNAL_6fa9904d_4_k_cu_ef89dc98_306624cuda3std6ranges3__45__cpo4swapE - _ZN40_INTERNAL_6fa9904d_4_k_cu_ef89dc98_306624cuda3std3__45__cpo4cendE)
_ZN40_INTERNAL_6fa9904d_4_k_cu_ef89dc98_306624cuda3std3__45__cpo4cendE:
	.zero		1
	.type		_ZN40_INTERNAL_6fa9904d_4_k_cu_ef89dc98_306624cuda3std6ranges3__45__cpo4swapE,@object
	.size		_ZN40_INTERNAL_6fa9904d_4_k_cu_ef89dc98_306624cuda3std6ranges3__45__cpo4swapE,(.L_10 - _ZN40_INTERNAL_6fa9904d_4_k_cu_ef89dc98_306624cuda3std6ranges3__45__cpo4swapE)
_ZN40_INTERNAL_6fa9904d_4_k_cu_ef89dc98_306624cuda3std6ranges3__45__cpo4swapE:
	.zero		1
.L_10:


//--------------------- .nv.constant0._ZN7cutlass13device_kernelINS_4gemm6kernel13GemmUniversalIN4cute5tupleIJiiiiEEENS1_10collective13CollectiveMmaINS1_35MainloopSm100TmaUmmaWarpSpecializedILi4ELi2ELi4ENS5_IJNS4_1CILi2EEENSA_ILi4EEENSA_ILi1EEEEEEEENS5_IJNSA_ILi64EEENSA_ILi128EEESG_EEEfNS5_IJlSD_lEEEfSJ_NS4_8TiledMMAINS4_8MMA_AtomIJNS4_17SM100_MMA_TF32_SSINS_10tfloat32_tESN_fLi64ELi128ELNS4_4UMMA5MajorE0ELSP_0ELNSO_7ScaleInE0ELSQ_0EEEEEENS4_6LayoutINS5_IJSD_SD_SD_EEENS5_IJNSA_ILi0EEESV_SV_EEEEENS5_IJNS4_10UnderscoreESY_SY_EEEEENS4_23SM90_TMA_LOAD_MULTICASTENS4_14ComposedLayoutINS4_7SwizzleILi3ELi4ELi3EEENS4_18smem_ptr_flag_bitsILi32EEENST_INS5_IJNSA_ILi8EEENSA_ILi32EEEEEENS5_IJS18_SD_EEEEEEEvNS4_8identityES11_S1C_vS1D_EENS_8epilogue10collective18CollectiveEpilogueINS1F_23Sm100TmaWarpSpecializedILi4ELi2ELi16ELb1ELb0EEEJSI_NS5_IJNST_ISG_SD_EENST_IS18_SD_EEEEEfSJ_fSJ_NS1F_6fusion15FusionCallbacksIS1J_NS1N_17LinearCombinationIffffLNS_15FloatRoundStyleE2EEESI_S1M_JEEENS4_5SM1004TMEM4LOAD26SM100_TMEM_LOAD_16dp128b8xENS4_13SM90_TMA_LOADES1C_NS4_17SM75_U32x4_LDSM_NENS4_14SM90_TMA_STOREES1C_NS4_17SM90_U32x4_STSM_NENS4_39AutoVectorizingCopyWithAssumedAlignmentILi128EEEEEEvvEEEEvNT_6ParamsE --------------------------
	.section	.nv.constant0._ZN7cutlass13device_kernelINS_4gemm6kernel13GemmUniversalIN4cute5tupleIJiiiiEEENS1_10collective13CollectiveMmaINS1_35MainloopSm100TmaUmmaWarpSpecializedILi4ELi2ELi4ENS5_IJNS4_1CILi2EEENSA_ILi4EEENSA_ILi1EEEEEEEENS5_IJNSA_ILi64EEENSA_ILi128EEESG_EEEfNS5_IJlSD_lEEEfSJ_NS4_8TiledMMAINS4_8MMA_AtomIJNS4_17SM100_MMA_TF32_SSINS_10tfloat32_tESN_fLi64ELi128ELNS4_4UMMA5MajorE0ELSP_0ELNSO_7ScaleInE0ELSQ_0EEEEEENS4_6LayoutINS5_IJSD_SD_SD_EEENS5_IJNSA_ILi0EEESV_SV_EEEEENS5_IJNS4_10UnderscoreESY_SY_EEEEENS4_23SM90_TMA_LOAD_MULTICASTENS4_14ComposedLayoutINS4_7SwizzleILi3ELi4ELi3EEENS4_18smem_ptr_flag_bitsILi32EEENST_INS5_IJNSA_ILi8EEENSA_ILi32EEEEEENS5_IJS18_SD_EEEEEEEvNS4_8identityES11_S1C_vS1D_EENS_8epilogue10collective18CollectiveEpilogueINS1F_23Sm100TmaWarpSpecializedILi4ELi2ELi16ELb1ELb0EEEJSI_NS5_IJNST_ISG_SD_EENST_IS18_SD_EEEEEfSJ_fSJ_NS1F_6fusion15FusionCallbacksIS1J_NS1N_17LinearCombinationIffffLNS_15FloatRoundStyleE2EEESI_S1M_JEEENS4_5SM1004TMEM4LOAD26SM100_TMEM_LOAD_16dp128b8xENS4_13SM90_TMA_LOADES1C_NS4_17SM75_U32x4_LDSM_NENS4_14SM90_TMA_STOREES1C_NS4_17SM90_U32x4_STSM_NENS4_39AutoVectorizingCopyWithAssumedAlignmentILi128EEEEEEvvEEEEvNT_6ParamsE,"a",@progbits
	.sectionflags	@""
	.align	4
.nv.constant0._ZN7cutlass13device_kernelINS_4gemm6kernel13GemmUniversalIN4cute5tupleIJiiiiEEENS1_10collective13CollectiveMmaINS1_35MainloopSm100TmaUmmaWarpSpecializedILi4ELi2ELi4ENS5_IJNS4_1CILi2EEENSA_ILi4EEENSA_ILi1EEEEEEEENS5_IJNSA_ILi64EEENSA_ILi128EEESG_EEEfNS5_IJlSD_lEEEfSJ_NS4_8TiledMMAINS4_8MMA_AtomIJNS4_17SM100_MMA_TF32_SSINS_10tfloat32_tESN_fLi64ELi128ELNS4_4UMMA5MajorE0ELSP_0ELNSO_7ScaleInE0ELSQ_0EEEEEENS4_6LayoutINS5_IJSD_SD_SD_EEENS5_IJNSA_ILi0EEESV_SV_EEEEENS5_IJNS4_10UnderscoreESY_SY_EEEEENS4_23SM90_TMA_LOAD_MULTICASTENS4_14ComposedLayoutINS4_7SwizzleILi3ELi4ELi3EEENS4_18smem_ptr_flag_bitsILi32EEENST_INS5_IJNSA_ILi8EEENSA_ILi32EEEEEENS5_IJS18_SD_EEEEEEEvNS4_8identityES11_S1C_vS1D_EENS_8epilogue10collective18CollectiveEpilogueINS1F_23Sm100TmaWarpSpecializedILi4ELi2ELi16ELb1ELb0EEEJSI_NS5_IJNST_ISG_SD_EENST_IS18_SD_EEEEEfSJ_fSJ_NS1F_6fusion15FusionCallbacksIS1J_NS1N_17LinearCombinationIffffLNS_15FloatRoundStyleE2EEESI_S1M_JEEENS4_5SM1004TMEM4LOAD26SM100_TMEM_LOAD_16dp128b8xENS4_13SM90_TMA_LOADES1C_NS4_17SM75_U32x4_LDSM_NENS4_14SM90_TMA_STOREES1C_NS4_17SM90_U32x4_STSM_NENS4_39AutoVectorizingCopyWithAssumedAlignmentILi128EEEEEEvvEEEEvNT_6ParamsE:
	.zero		2944


//--------------------- SYMBOLS --------------------------

	.type		.nv.reservedSmem.offset0,@object
	.size		.nv.reservedSmem.offset0,0x4
	.type		.nv.reservedSmem.cap,@object
	.size		.nv.reservedSmem.cap,0x4
	.type		__assertfail,@function
